//
// Generated by NVIDIA NVVM Compiler
//
// Compiler Build ID: CL-36424714
// Cuda compilation tools, release 13.0, V13.0.88
// Based on NVVM 20.0.0
//

.version 9.0
.target sm_100
.address_size 64

	// .globl	_Z9layernormPfS_S_S_

.visible .entry _Z9layernormPfS_S_S_(
	.param .u64 .ptr .align 1 _Z9layernormPfS_S_S__param_0,
	.param .u64 .ptr .align 1 _Z9layernormPfS_S_S__param_1,
	.param .u64 .ptr .align 1 _Z9layernormPfS_S_S__param_2,
	.param .u64 .ptr .align 1 _Z9layernormPfS_S_S__param_3
)
{
	.reg .pred 	%p<3>;
	.reg .b32 	%r<18>;
	.reg .b32 	%f<1096>;
	.reg .b64 	%rd<20>;

	ld.param.u64 	%rd3, [_Z9layernormPfS_S_S__param_0];
	cvta.to.global.u64 	%rd1, %rd3;
	mov.u32 	%r7, %ctaid.x;
	mov.u32 	%r8, %ntid.x;
	mov.u32 	%r9, %tid.x;
	mad.lo.s32 	%r1, %r7, %r8, %r9;
	setp.gt.s32 	%p1, %r1, 7;
	@%p1 bra 	$L__BB0_4;
	shl.b32 	%r16, %r1, 7;
	add.s64 	%rd2, %rd1, 64;
	mov.f32 	%f1095, 0f00000000;
	mov.b32 	%r17, 0;
$L__BB0_2:
	mul.wide.s32 	%rd7, %r16, 4;
	add.s64 	%rd8, %rd2, %rd7;
	ld.global.f32 	%f4, [%rd8+-64];
	add.f32 	%f5, %f1095, %f4;
	ld.global.f32 	%f6, [%rd8+-60];
	add.f32 	%f7, %f5, %f6;
	ld.global.f32 	%f8, [%rd8+-56];
	add.f32 	%f9, %f7, %f8;
	ld.global.f32 	%f10, [%rd8+-52];
	add.f32 	%f11, %f9, %f10;
	ld.global.f32 	%f12, [%rd8+-48];
	add.f32 	%f13, %f11, %f12;
	ld.global.f32 	%f14, [%rd8+-44];
	add.f32 	%f15, %f13, %f14;
	ld.global.f32 	%f16, [%rd8+-40];
	add.f32 	%f17, %f15, %f16;
	ld.global.f32 	%f18, [%rd8+-36];
	add.f32 	%f19, %f17, %f18;
	ld.global.f32 	%f20, [%rd8+-32];
	add.f32 	%f21, %f19, %f20;
	ld.global.f32 	%f22, [%rd8+-28];
	add.f32 	%f23, %f21, %f22;
	ld.global.f32 	%f24, [%rd8+-24];
	add.f32 	%f25, %f23, %f24;
	ld.global.f32 	%f26, [%rd8+-20];
	add.f32 	%f27, %f25, %f26;
	ld.global.f32 	%f28, [%rd8+-16];
	add.f32 	%f29, %f27, %f28;
	ld.global.f32 	%f30, [%rd8+-12];
	add.f32 	%f31, %f29, %f30;
	ld.global.f32 	%f32, [%rd8+-8];
	add.f32 	%f33, %f31, %f32;
	ld.global.f32 	%f34, [%rd8+-4];
	add.f32 	%f35, %f33, %f34;
	ld.global.f32 	%f36, [%rd8];
	add.f32 	%f37, %f35, %f36;
	ld.global.f32 	%f38, [%rd8+4];
	add.f32 	%f39, %f37, %f38;
	ld.global.f32 	%f40, [%rd8+8];
	add.f32 	%f41, %f39, %f40;
	ld.global.f32 	%f42, [%rd8+12];
	add.f32 	%f43, %f41, %f42;
	ld.global.f32 	%f44, [%rd8+16];
	add.f32 	%f45, %f43, %f44;
	ld.global.f32 	%f46, [%rd8+20];
	add.f32 	%f47, %f45, %f46;
	ld.global.f32 	%f48, [%rd8+24];
	add.f32 	%f49, %f47, %f48;
	ld.global.f32 	%f50, [%rd8+28];
	add.f32 	%f51, %f49, %f50;
	ld.global.f32 	%f52, [%rd8+32];
	add.f32 	%f53, %f51, %f52;
	ld.global.f32 	%f54, [%rd8+36];
	add.f32 	%f55, %f53, %f54;
	ld.global.f32 	%f56, [%rd8+40];
	add.f32 	%f57, %f55, %f56;
	ld.global.f32 	%f58, [%rd8+44];
	add.f32 	%f59, %f57, %f58;
	ld.global.f32 	%f60, [%rd8+48];
	add.f32 	%f61, %f59, %f60;
	ld.global.f32 	%f62, [%rd8+52];
	add.f32 	%f63, %f61, %f62;
	ld.global.f32 	%f64, [%rd8+56];
	add.f32 	%f65, %f63, %f64;
	ld.global.f32 	%f66, [%rd8+60];
	add.f32 	%f1095, %f65, %f66;
	add.s32 	%r17, %r17, 32;
	add.s32 	%r16, %r16, 32;
	setp.ne.s32 	%p2, %r17, 128;
	@%p2 bra 	$L__BB0_2;
	ld.param.u64 	%rd19, [_Z9layernormPfS_S_S__param_3];
	ld.param.u64 	%rd18, [_Z9layernormPfS_S_S__param_2];
	ld.param.u64 	%rd17, [_Z9layernormPfS_S_S__param_1];
	ld.param.u64 	%rd16, [_Z9layernormPfS_S_S__param_0];
	cvta.to.global.u64 	%rd9, %rd17;
	cvta.to.global.u64 	%rd10, %rd18;
	mul.f32 	%f67, %f1095, 0f3C000000;
	mov.u32 	%r11, %ctaid.x;
	mov.u32 	%r12, %ntid.x;
	mov.u32 	%r13, %tid.x;
	mad.lo.s32 	%r14, %r11, %r12, %r13;
	shl.b32 	%r15, %r14, 7;
	cvta.to.global.u64 	%rd11, %rd16;
	mul.wide.s32 	%rd12, %r15, 4;
	add.s64 	%rd13, %rd11, %rd12;
	ld.global.f32 	%f68, [%rd13];
	sub.f32 	%f69, %f68, %f67;
	ld.global.f32 	%f70, [%rd13+4];
	sub.f32 	%f71, %f70, %f67;
	ld.global.f32 	%f72, [%rd13+8];
	sub.f32 	%f73, %f72, %f67;
	ld.global.f32 	%f74, [%rd13+12];
	sub.f32 	%f75, %f74, %f67;
	ld.global.f32 	%f76, [%rd13+16];
	sub.f32 	%f77, %f76, %f67;
	ld.global.f32 	%f78, [%rd13+20];
	sub.f32 	%f79, %f78, %f67;
	ld.global.f32 	%f80, [%rd13+24];
	sub.f32 	%f81, %f80, %f67;
	ld.global.f32 	%f82, [%rd13+28];
	sub.f32 	%f83, %f82, %f67;
	ld.global.f32 	%f84, [%rd13+32];
	sub.f32 	%f85, %f84, %f67;
	ld.global.f32 	%f86, [%rd13+36];
	sub.f32 	%f87, %f86, %f67;
	ld.global.f32 	%f88, [%rd13+40];
	sub.f32 	%f89, %f88, %f67;
	ld.global.f32 	%f90, [%rd13+44];
	sub.f32 	%f91, %f90, %f67;
	ld.global.f32 	%f92, [%rd13+48];
	sub.f32 	%f93, %f92, %f67;
	ld.global.f32 	%f94, [%rd13+52];
	sub.f32 	%f95, %f94, %f67;
	ld.global.f32 	%f96, [%rd13+56];
	sub.f32 	%f97, %f96, %f67;
	ld.global.f32 	%f98, [%rd13+60];
	sub.f32 	%f99, %f98, %f67;
	ld.global.f32 	%f100, [%rd13+64];
	sub.f32 	%f101, %f100, %f67;
	ld.global.f32 	%f102, [%rd13+68];
	sub.f32 	%f103, %f102, %f67;
	ld.global.f32 	%f104, [%rd13+72];
	sub.f32 	%f105, %f104, %f67;
	ld.global.f32 	%f106, [%rd13+76];
	sub.f32 	%f107, %f106, %f67;
	ld.global.f32 	%f108, [%rd13+80];
	sub.f32 	%f109, %f108, %f67;
	ld.global.f32 	%f110, [%rd13+84];
	sub.f32 	%f111, %f110, %f67;
	ld.global.f32 	%f112, [%rd13+88];
	sub.f32 	%f113, %f112, %f67;
	ld.global.f32 	%f114, [%rd13+92];
	sub.f32 	%f115, %f114, %f67;
	ld.global.f32 	%f116, [%rd13+96];
	sub.f32 	%f117, %f116, %f67;
	ld.global.f32 	%f118, [%rd13+100];
	sub.f32 	%f119, %f118, %f67;
	ld.global.f32 	%f120, [%rd13+104];
	sub.f32 	%f121, %f120, %f67;
	ld.global.f32 	%f122, [%rd13+108];
	sub.f32 	%f123, %f122, %f67;
	ld.global.f32 	%f124, [%rd13+112];
	sub.f32 	%f125, %f124, %f67;
	ld.global.f32 	%f126, [%rd13+116];
	sub.f32 	%f127, %f126, %f67;
	ld.global.f32 	%f128, [%rd13+120];
	sub.f32 	%f129, %f128, %f67;
	ld.global.f32 	%f130, [%rd13+124];
	sub.f32 	%f131, %f130, %f67;
	ld.global.f32 	%f132, [%rd13+128];
	sub.f32 	%f133, %f132, %f67;
	ld.global.f32 	%f134, [%rd13+132];
	sub.f32 	%f135, %f134, %f67;
	ld.global.f32 	%f136, [%rd13+136];
	sub.f32 	%f137, %f136, %f67;
	ld.global.f32 	%f138, [%rd13+140];
	sub.f32 	%f139, %f138, %f67;
	ld.global.f32 	%f140, [%rd13+144];
	sub.f32 	%f141, %f140, %f67;
	ld.global.f32 	%f142, [%rd13+148];
	sub.f32 	%f143, %f142, %f67;
	ld.global.f32 	%f144, [%rd13+152];
	sub.f32 	%f145, %f144, %f67;
	ld.global.f32 	%f146, [%rd13+156];
	sub.f32 	%f147, %f146, %f67;
	ld.global.f32 	%f148, [%rd13+160];
	sub.f32 	%f149, %f148, %f67;
	ld.global.f32 	%f150, [%rd13+164];
	sub.f32 	%f151, %f150, %f67;
	ld.global.f32 	%f152, [%rd13+168];
	sub.f32 	%f153, %f152, %f67;
	ld.global.f32 	%f154, [%rd13+172];
	sub.f32 	%f155, %f154, %f67;
	ld.global.f32 	%f156, [%rd13+176];
	sub.f32 	%f157, %f156, %f67;
	ld.global.f32 	%f158, [%rd13+180];
	sub.f32 	%f159, %f158, %f67;
	ld.global.f32 	%f160, [%rd13+184];
	sub.f32 	%f161, %f160, %f67;
	ld.global.f32 	%f162, [%rd13+188];
	sub.f32 	%f163, %f162, %f67;
	ld.global.f32 	%f164, [%rd13+192];
	sub.f32 	%f165, %f164, %f67;
	ld.global.f32 	%f166, [%rd13+196];
	sub.f32 	%f167, %f166, %f67;
	ld.global.f32 	%f168, [%rd13+200];
	sub.f32 	%f169, %f168, %f67;
	ld.global.f32 	%f170, [%rd13+204];
	sub.f32 	%f171, %f170, %f67;
	ld.global.f32 	%f172, [%rd13+208];
	sub.f32 	%f173, %f172, %f67;
	ld.global.f32 	%f174, [%rd13+212];
	sub.f32 	%f175, %f174, %f67;
	ld.global.f32 	%f176, [%rd13+216];
	sub.f32 	%f177, %f176, %f67;
	ld.global.f32 	%f178, [%rd13+220];
	sub.f32 	%f179, %f178, %f67;
	ld.global.f32 	%f180, [%rd13+224];
	sub.f32 	%f181, %f180, %f67;
	ld.global.f32 	%f182, [%rd13+228];
	sub.f32 	%f183, %f182, %f67;
	ld.global.f32 	%f184, [%rd13+232];
	sub.f32 	%f185, %f184, %f67;
	ld.global.f32 	%f186, [%rd13+236];
	sub.f32 	%f187, %f186, %f67;
	ld.global.f32 	%f188, [%rd13+240];
	sub.f32 	%f189, %f188, %f67;
	ld.global.f32 	%f190, [%rd13+244];
	sub.f32 	%f191, %f190, %f67;
	ld.global.f32 	%f192, [%rd13+248];
	sub.f32 	%f193, %f192, %f67;
	ld.global.f32 	%f194, [%rd13+252];
	sub.f32 	%f195, %f194, %f67;
	ld.global.f32 	%f196, [%rd13+256];
	sub.f32 	%f197, %f196, %f67;
	ld.global.f32 	%f198, [%rd13+260];
	sub.f32 	%f199, %f198, %f67;
	ld.global.f32 	%f200, [%rd13+264];
	sub.f32 	%f201, %f200, %f67;
	ld.global.f32 	%f202, [%rd13+268];
	sub.f32 	%f203, %f202, %f67;
	ld.global.f32 	%f204, [%rd13+272];
	sub.f32 	%f205, %f204, %f67;
	ld.global.f32 	%f206, [%rd13+276];
	sub.f32 	%f207, %f206, %f67;
	ld.global.f32 	%f208, [%rd13+280];
	sub.f32 	%f209, %f208, %f67;
	ld.global.f32 	%f210, [%rd13+284];
	sub.f32 	%f211, %f210, %f67;
	ld.global.f32 	%f212, [%rd13+288];
	sub.f32 	%f213, %f212, %f67;
	ld.global.f32 	%f214, [%rd13+292];
	sub.f32 	%f215, %f214, %f67;
	ld.global.f32 	%f216, [%rd13+296];
	sub.f32 	%f217, %f216, %f67;
	ld.global.f32 	%f218, [%rd13+300];
	sub.f32 	%f219, %f218, %f67;
	ld.global.f32 	%f220, [%rd13+304];
	sub.f32 	%f221, %f220, %f67;
	ld.global.f32 	%f222, [%rd13+308];
	sub.f32 	%f223, %f222, %f67;
	ld.global.f32 	%f224, [%rd13+312];
	sub.f32 	%f225, %f224, %f67;
	ld.global.f32 	%f226, [%rd13+316];
	sub.f32 	%f227, %f226, %f67;
	ld.global.f32 	%f228, [%rd13+320];
	sub.f32 	%f229, %f228, %f67;
	ld.global.f32 	%f230, [%rd13+324];
	sub.f32 	%f231, %f230, %f67;
	ld.global.f32 	%f232, [%rd13+328];
	sub.f32 	%f233, %f232, %f67;
	ld.global.f32 	%f234, [%rd13+332];
	sub.f32 	%f235, %f234, %f67;
	ld.global.f32 	%f236, [%rd13+336];
	sub.f32 	%f237, %f236, %f67;
	ld.global.f32 	%f238, [%rd13+340];
	sub.f32 	%f239, %f238, %f67;
	ld.global.f32 	%f240, [%rd13+344];
	sub.f32 	%f241, %f240, %f67;
	ld.global.f32 	%f242, [%rd13+348];
	sub.f32 	%f243, %f242, %f67;
	ld.global.f32 	%f244, [%rd13+352];
	sub.f32 	%f245, %f244, %f67;
	ld.global.f32 	%f246, [%rd13+356];
	sub.f32 	%f247, %f246, %f67;
	ld.global.f32 	%f248, [%rd13+360];
	sub.f32 	%f249, %f248, %f67;
	ld.global.f32 	%f250, [%rd13+364];
	sub.f32 	%f251, %f250, %f67;
	ld.global.f32 	%f252, [%rd13+368];
	sub.f32 	%f253, %f252, %f67;
	ld.global.f32 	%f254, [%rd13+372];
	sub.f32 	%f255, %f254, %f67;
	ld.global.f32 	%f256, [%rd13+376];
	sub.f32 	%f257, %f256, %f67;
	ld.global.f32 	%f258, [%rd13+380];
	sub.f32 	%f259, %f258, %f67;
	ld.global.f32 	%f260, [%rd13+384];
	sub.f32 	%f261, %f260, %f67;
	ld.global.f32 	%f262, [%rd13+388];
	sub.f32 	%f263, %f262, %f67;
	ld.global.f32 	%f264, [%rd13+392];
	sub.f32 	%f265, %f264, %f67;
	ld.global.f32 	%f266, [%rd13+396];
	sub.f32 	%f267, %f266, %f67;
	ld.global.f32 	%f268, [%rd13+400];
	sub.f32 	%f269, %f268, %f67;
	ld.global.f32 	%f270, [%rd13+404];
	sub.f32 	%f271, %f270, %f67;
	ld.global.f32 	%f272, [%rd13+408];
	sub.f32 	%f273, %f272, %f67;
	ld.global.f32 	%f274, [%rd13+412];
	sub.f32 	%f275, %f274, %f67;
	ld.global.f32 	%f276, [%rd13+416];
	sub.f32 	%f277, %f276, %f67;
	ld.global.f32 	%f278, [%rd13+420];
	sub.f32 	%f279, %f278, %f67;
	ld.global.f32 	%f280, [%rd13+424];
	sub.f32 	%f281, %f280, %f67;
	ld.global.f32 	%f282, [%rd13+428];
	sub.f32 	%f283, %f282, %f67;
	ld.global.f32 	%f284, [%rd13+432];
	sub.f32 	%f285, %f284, %f67;
	ld.global.f32 	%f286, [%rd13+436];
	sub.f32 	%f287, %f286, %f67;
	ld.global.f32 	%f288, [%rd13+440];
	sub.f32 	%f289, %f288, %f67;
	ld.global.f32 	%f290, [%rd13+444];
	sub.f32 	%f291, %f290, %f67;
	ld.global.f32 	%f292, [%rd13+448];
	sub.f32 	%f293, %f292, %f67;
	ld.global.f32 	%f294, [%rd13+452];
	sub.f32 	%f295, %f294, %f67;
	ld.global.f32 	%f296, [%rd13+456];
	sub.f32 	%f297, %f296, %f67;
	ld.global.f32 	%f298, [%rd13+460];
	sub.f32 	%f299, %f298, %f67;
	ld.global.f32 	%f300, [%rd13+464];
	sub.f32 	%f301, %f300, %f67;
	ld.global.f32 	%f302, [%rd13+468];
	sub.f32 	%f303, %f302, %f67;
	ld.global.f32 	%f304, [%rd13+472];
	sub.f32 	%f305, %f304, %f67;
	ld.global.f32 	%f306, [%rd13+476];
	sub.f32 	%f307, %f306, %f67;
	ld.global.f32 	%f308, [%rd13+480];
	sub.f32 	%f309, %f308, %f67;
	ld.global.f32 	%f310, [%rd13+484];
	sub.f32 	%f311, %f310, %f67;
	ld.global.f32 	%f312, [%rd13+488];
	sub.f32 	%f313, %f312, %f67;
	ld.global.f32 	%f314, [%rd13+492];
	sub.f32 	%f315, %f314, %f67;
	ld.global.f32 	%f316, [%rd13+496];
	sub.f32 	%f317, %f316, %f67;
	ld.global.f32 	%f318, [%rd13+500];
	sub.f32 	%f319, %f318, %f67;
	ld.global.f32 	%f320, [%rd13+504];
	sub.f32 	%f321, %f320, %f67;
	ld.global.f32 	%f322, [%rd13+508];
	sub.f32 	%f323, %f322, %f67;
	fma.rn.f32 	%f324, %f69, %f69, 0f00000000;
	fma.rn.f32 	%f325, %f71, %f71, %f324;
	fma.rn.f32 	%f326, %f73, %f73, %f325;
	fma.rn.f32 	%f327, %f75, %f75, %f326;
	fma.rn.f32 	%f328, %f77, %f77, %f327;
	fma.rn.f32 	%f329, %f79, %f79, %f328;
	fma.rn.f32 	%f330, %f81, %f81, %f329;
	fma.rn.f32 	%f331, %f83, %f83, %f330;
	fma.rn.f32 	%f332, %f85, %f85, %f331;
	fma.rn.f32 	%f333, %f87, %f87, %f332;
	fma.rn.f32 	%f334, %f89, %f89, %f333;
	fma.rn.f32 	%f335, %f91, %f91, %f334;
	fma.rn.f32 	%f336, %f93, %f93, %f335;
	fma.rn.f32 	%f337, %f95, %f95, %f336;
	fma.rn.f32 	%f338, %f97, %f97, %f337;
	fma.rn.f32 	%f339, %f99, %f99, %f338;
	fma.rn.f32 	%f340, %f101, %f101, %f339;
	fma.rn.f32 	%f341, %f103, %f103, %f340;
	fma.rn.f32 	%f342, %f105, %f105, %f341;
	fma.rn.f32 	%f343, %f107, %f107, %f342;
	fma.rn.f32 	%f344, %f109, %f109, %f343;
	fma.rn.f32 	%f345, %f111, %f111, %f344;
	fma.rn.f32 	%f346, %f113, %f113, %f345;
	fma.rn.f32 	%f347, %f115, %f115, %f346;
	fma.rn.f32 	%f348, %f117, %f117, %f347;
	fma.rn.f32 	%f349, %f119, %f119, %f348;
	fma.rn.f32 	%f350, %f121, %f121, %f349;
	fma.rn.f32 	%f351, %f123, %f123, %f350;
	fma.rn.f32 	%f352, %f125, %f125, %f351;
	fma.rn.f32 	%f353, %f127, %f127, %f352;
	fma.rn.f32 	%f354, %f129, %f129, %f353;
	fma.rn.f32 	%f355, %f131, %f131, %f354;
	fma.rn.f32 	%f356, %f133, %f133, %f355;
	fma.rn.f32 	%f357, %f135, %f135, %f356;
	fma.rn.f32 	%f358, %f137, %f137, %f357;
	fma.rn.f32 	%f359, %f139, %f139, %f358;
	fma.rn.f32 	%f360, %f141, %f141, %f359;
	fma.rn.f32 	%f361, %f143, %f143, %f360;
	fma.rn.f32 	%f362, %f145, %f145, %f361;
	fma.rn.f32 	%f363, %f147, %f147, %f362;
	fma.rn.f32 	%f364, %f149, %f149, %f363;
	fma.rn.f32 	%f365, %f151, %f151, %f364;
	fma.rn.f32 	%f366, %f153, %f153, %f365;
	fma.rn.f32 	%f367, %f155, %f155, %f366;
	fma.rn.f32 	%f368, %f157, %f157, %f367;
	fma.rn.f32 	%f369, %f159, %f159, %f368;
	fma.rn.f32 	%f370, %f161, %f161, %f369;
	fma.rn.f32 	%f371, %f163, %f163, %f370;
	fma.rn.f32 	%f372, %f165, %f165, %f371;
	fma.rn.f32 	%f373, %f167, %f167, %f372;
	fma.rn.f32 	%f374, %f169, %f169, %f373;
	fma.rn.f32 	%f375, %f171, %f171, %f374;
	fma.rn.f32 	%f376, %f173, %f173, %f375;
	fma.rn.f32 	%f377, %f175, %f175, %f376;
	fma.rn.f32 	%f378, %f177, %f177, %f377;
	fma.rn.f32 	%f379, %f179, %f179, %f378;
	fma.rn.f32 	%f380, %f181, %f181, %f379;
	fma.rn.f32 	%f381, %f183, %f183, %f380;
	fma.rn.f32 	%f382, %f185, %f185, %f381;
	fma.rn.f32 	%f383, %f187, %f187, %f382;
	fma.rn.f32 	%f384, %f189, %f189, %f383;
	fma.rn.f32 	%f385, %f191, %f191, %f384;
	fma.rn.f32 	%f386, %f193, %f193, %f385;
	fma.rn.f32 	%f387, %f195, %f195, %f386;
	fma.rn.f32 	%f388, %f197, %f197, %f387;
	fma.rn.f32 	%f389, %f199, %f199, %f388;
	fma.rn.f32 	%f390, %f201, %f201, %f389;
	fma.rn.f32 	%f391, %f203, %f203, %f390;
	fma.rn.f32 	%f392, %f205, %f205, %f391;
	fma.rn.f32 	%f393, %f207, %f207, %f392;
	fma.rn.f32 	%f394, %f209, %f209, %f393;
	fma.rn.f32 	%f395, %f211, %f211, %f394;
	fma.rn.f32 	%f396, %f213, %f213, %f395;
	fma.rn.f32 	%f397, %f215, %f215, %f396;
	fma.rn.f32 	%f398, %f217, %f217, %f397;
	fma.rn.f32 	%f399, %f219, %f219, %f398;
	fma.rn.f32 	%f400, %f221, %f221, %f399;
	fma.rn.f32 	%f401, %f223, %f223, %f400;
	fma.rn.f32 	%f402, %f225, %f225, %f401;
	fma.rn.f32 	%f403, %f227, %f227, %f402;
	fma.rn.f32 	%f404, %f229, %f229, %f403;
	fma.rn.f32 	%f405, %f231, %f231, %f404;
	fma.rn.f32 	%f406, %f233, %f233, %f405;
	fma.rn.f32 	%f407, %f235, %f235, %f406;
	fma.rn.f32 	%f408, %f237, %f237, %f407;
	fma.rn.f32 	%f409, %f239, %f239, %f408;
	fma.rn.f32 	%f410, %f241, %f241, %f409;
	fma.rn.f32 	%f411, %f243, %f243, %f410;
	fma.rn.f32 	%f412, %f245, %f245, %f411;
	fma.rn.f32 	%f413, %f247, %f247, %f412;
	fma.rn.f32 	%f414, %f249, %f249, %f413;
	fma.rn.f32 	%f415, %f251, %f251, %f414;
	fma.rn.f32 	%f416, %f253, %f253, %f415;
	fma.rn.f32 	%f417, %f255, %f255, %f416;
	fma.rn.f32 	%f418, %f257, %f257, %f417;
	fma.rn.f32 	%f419, %f259, %f259, %f418;
	fma.rn.f32 	%f420, %f261, %f261, %f419;
	fma.rn.f32 	%f421, %f263, %f263, %f420;
	fma.rn.f32 	%f422, %f265, %f265, %f421;
	fma.rn.f32 	%f423, %f267, %f267, %f422;
	fma.rn.f32 	%f424, %f269, %f269, %f423;
	fma.rn.f32 	%f425, %f271, %f271, %f424;
	fma.rn.f32 	%f426, %f273, %f273, %f425;
	fma.rn.f32 	%f427, %f275, %f275, %f426;
	fma.rn.f32 	%f428, %f277, %f277, %f427;
	fma.rn.f32 	%f429, %f279, %f279, %f428;
	fma.rn.f32 	%f430, %f281, %f281, %f429;
	fma.rn.f32 	%f431, %f283, %f283, %f430;
	fma.rn.f32 	%f432, %f285, %f285, %f431;
	fma.rn.f32 	%f433, %f287, %f287, %f432;
	fma.rn.f32 	%f434, %f289, %f289, %f433;
	fma.rn.f32 	%f435, %f291, %f291, %f434;
	fma.rn.f32 	%f436, %f293, %f293, %f435;
	fma.rn.f32 	%f437, %f295, %f295, %f436;
	fma.rn.f32 	%f438, %f297, %f297, %f437;
	fma.rn.f32 	%f439, %f299, %f299, %f438;
	fma.rn.f32 	%f440, %f301, %f301, %f439;
	fma.rn.f32 	%f441, %f303, %f303, %f440;
	fma.rn.f32 	%f442, %f305, %f305, %f441;
	fma.rn.f32 	%f443, %f307, %f307, %f442;
	fma.rn.f32 	%f444, %f309, %f309, %f443;
	fma.rn.f32 	%f445, %f311, %f311, %f444;
	fma.rn.f32 	%f446, %f313, %f313, %f445;
	fma.rn.f32 	%f447, %f315, %f315, %f446;
	fma.rn.f32 	%f448, %f317, %f317, %f447;
	fma.rn.f32 	%f449, %f319, %f319, %f448;
	fma.rn.f32 	%f450, %f321, %f321, %f449;
	fma.rn.f32 	%f451, %f323, %f323, %f450;
	mul.f32 	%f452, %f451, 0f3C000000;
	sqrt.rn.f32 	%f453, %f452;
	ld.global.f32 	%f454, [%rd9];
	mul.f32 	%f455, %f69, %f454;
	ld.global.f32 	%f456, [%rd9+4];
	mul.f32 	%f457, %f71, %f456;
	ld.global.f32 	%f458, [%rd9+8];
	mul.f32 	%f459, %f73, %f458;
	ld.global.f32 	%f460, [%rd9+12];
	mul.f32 	%f461, %f75, %f460;
	ld.global.f32 	%f462, [%rd9+16];
	mul.f32 	%f463, %f77, %f462;
	ld.global.f32 	%f464, [%rd9+20];
	mul.f32 	%f465, %f79, %f464;
	ld.global.f32 	%f466, [%rd9+24];
	mul.f32 	%f467, %f81, %f466;
	ld.global.f32 	%f468, [%rd9+28];
	mul.f32 	%f469, %f83, %f468;
	ld.global.f32 	%f470, [%rd9+32];
	mul.f32 	%f471, %f85, %f470;
	ld.global.f32 	%f472, [%rd9+36];
	mul.f32 	%f473, %f87, %f472;
	ld.global.f32 	%f474, [%rd9+40];
	mul.f32 	%f475, %f89, %f474;
	ld.global.f32 	%f476, [%rd9+44];
	mul.f32 	%f477, %f91, %f476;
	ld.global.f32 	%f478, [%rd9+48];
	mul.f32 	%f479, %f93, %f478;
	ld.global.f32 	%f480, [%rd9+52];
	mul.f32 	%f481, %f95, %f480;
	ld.global.f32 	%f482, [%rd9+56];
	mul.f32 	%f483, %f97, %f482;
	ld.global.f32 	%f484, [%rd9+60];
	mul.f32 	%f485, %f99, %f484;
	ld.global.f32 	%f486, [%rd9+64];
	mul.f32 	%f487, %f101, %f486;
	ld.global.f32 	%f488, [%rd9+68];
	mul.f32 	%f489, %f103, %f488;
	ld.global.f32 	%f490, [%rd9+72];
	mul.f32 	%f491, %f105, %f490;
	ld.global.f32 	%f492, [%rd9+76];
	mul.f32 	%f493, %f107, %f492;
	ld.global.f32 	%f494, [%rd9+80];
	mul.f32 	%f495, %f109, %f494;
	ld.global.f32 	%f496, [%rd9+84];
	mul.f32 	%f497, %f111, %f496;
	ld.global.f32 	%f498, [%rd9+88];
	mul.f32 	%f499, %f113, %f498;
	ld.global.f32 	%f500, [%rd9+92];
	mul.f32 	%f501, %f115, %f500;
	ld.global.f32 	%f502, [%rd9+96];
	mul.f32 	%f503, %f117, %f502;
	ld.global.f32 	%f504, [%rd9+100];
	mul.f32 	%f505, %f119, %f504;
	ld.global.f32 	%f506, [%rd9+104];
	mul.f32 	%f507, %f121, %f506;
	ld.global.f32 	%f508, [%rd9+108];
	mul.f32 	%f509, %f123, %f508;
	ld.global.f32 	%f510, [%rd9+112];
	mul.f32 	%f511, %f125, %f510;
	ld.global.f32 	%f512, [%rd9+116];
	mul.f32 	%f513, %f127, %f512;
	ld.global.f32 	%f514, [%rd9+120];
	mul.f32 	%f515, %f129, %f514;
	ld.global.f32 	%f516, [%rd9+124];
	mul.f32 	%f517, %f131, %f516;
	ld.global.f32 	%f518, [%rd9+128];
	mul.f32 	%f519, %f133, %f518;
	ld.global.f32 	%f520, [%rd9+132];
	mul.f32 	%f521, %f135, %f520;
	ld.global.f32 	%f522, [%rd9+136];
	mul.f32 	%f523, %f137, %f522;
	ld.global.f32 	%f524, [%rd9+140];
	mul.f32 	%f525, %f139, %f524;
	ld.global.f32 	%f526, [%rd9+144];
	mul.f32 	%f527, %f141, %f526;
	ld.global.f32 	%f528, [%rd9+148];
	mul.f32 	%f529, %f143, %f528;
	ld.global.f32 	%f530, [%rd9+152];
	mul.f32 	%f531, %f145, %f530;
	ld.global.f32 	%f532, [%rd9+156];
	mul.f32 	%f533, %f147, %f532;
	ld.global.f32 	%f534, [%rd9+160];
	mul.f32 	%f535, %f149, %f534;
	ld.global.f32 	%f536, [%rd9+164];
	mul.f32 	%f537, %f151, %f536;
	ld.global.f32 	%f538, [%rd9+168];
	mul.f32 	%f539, %f153, %f538;
	ld.global.f32 	%f540, [%rd9+172];
	mul.f32 	%f541, %f155, %f540;
	ld.global.f32 	%f542, [%rd9+176];
	mul.f32 	%f543, %f157, %f542;
	ld.global.f32 	%f544, [%rd9+180];
	mul.f32 	%f545, %f159, %f544;
	ld.global.f32 	%f546, [%rd9+184];
	mul.f32 	%f547, %f161, %f546;
	ld.global.f32 	%f548, [%rd9+188];
	mul.f32 	%f549, %f163, %f548;
	ld.global.f32 	%f550, [%rd9+192];
	mul.f32 	%f551, %f165, %f550;
	ld.global.f32 	%f552, [%rd9+196];
	mul.f32 	%f553, %f167, %f552;
	ld.global.f32 	%f554, [%rd9+200];
	mul.f32 	%f555, %f169, %f554;
	ld.global.f32 	%f556, [%rd9+204];
	mul.f32 	%f557, %f171, %f556;
	ld.global.f32 	%f558, [%rd9+208];
	mul.f32 	%f559, %f173, %f558;
	ld.global.f32 	%f560, [%rd9+212];
	mul.f32 	%f561, %f175, %f560;
	ld.global.f32 	%f562, [%rd9+216];
	mul.f32 	%f563, %f177, %f562;
	ld.global.f32 	%f564, [%rd9+220];
	mul.f32 	%f565, %f179, %f564;
	ld.global.f32 	%f566, [%rd9+224];
	mul.f32 	%f567, %f181, %f566;
	ld.global.f32 	%f568, [%rd9+228];
	mul.f32 	%f569, %f183, %f568;
	ld.global.f32 	%f570, [%rd9+232];
	mul.f32 	%f571, %f185, %f570;
	ld.global.f32 	%f572, [%rd9+236];
	mul.f32 	%f573, %f187, %f572;
	ld.global.f32 	%f574, [%rd9+240];
	mul.f32 	%f575, %f189, %f574;
	ld.global.f32 	%f576, [%rd9+244];
	mul.f32 	%f577, %f191, %f576;
	ld.global.f32 	%f578, [%rd9+248];
	mul.f32 	%f579, %f193, %f578;
	ld.global.f32 	%f580, [%rd9+252];
	mul.f32 	%f581, %f195, %f580;
	ld.global.f32 	%f582, [%rd9+256];
	mul.f32 	%f583, %f197, %f582;
	ld.global.f32 	%f584, [%rd9+260];
	mul.f32 	%f585, %f199, %f584;
	ld.global.f32 	%f586, [%rd9+264];
	mul.f32 	%f587, %f201, %f586;
	ld.global.f32 	%f588, [%rd9+268];
	mul.f32 	%f589, %f203, %f588;
	ld.global.f32 	%f590, [%rd9+272];
	mul.f32 	%f591, %f205, %f590;
	ld.global.f32 	%f592, [%rd9+276];
	mul.f32 	%f593, %f207, %f592;
	ld.global.f32 	%f594, [%rd9+280];
	mul.f32 	%f595, %f209, %f594;
	ld.global.f32 	%f596, [%rd9+284];
	mul.f32 	%f597, %f211, %f596;
	ld.global.f32 	%f598, [%rd9+288];
	mul.f32 	%f599, %f213, %f598;
	ld.global.f32 	%f600, [%rd9+292];
	mul.f32 	%f601, %f215, %f600;
	ld.global.f32 	%f602, [%rd9+296];
	mul.f32 	%f603, %f217, %f602;
	ld.global.f32 	%f604, [%rd9+300];
	mul.f32 	%f605, %f219, %f604;
	ld.global.f32 	%f606, [%rd9+304];
	mul.f32 	%f607, %f221, %f606;
	ld.global.f32 	%f608, [%rd9+308];
	mul.f32 	%f609, %f223, %f608;
	ld.global.f32 	%f610, [%rd9+312];
	mul.f32 	%f611, %f225, %f610;
	ld.global.f32 	%f612, [%rd9+316];
	mul.f32 	%f613, %f227, %f612;
	ld.global.f32 	%f614, [%rd9+320];
	mul.f32 	%f615, %f229, %f614;
	ld.global.f32 	%f616, [%rd9+324];
	mul.f32 	%f617, %f231, %f616;
	ld.global.f32 	%f618, [%rd9+328];
	mul.f32 	%f619, %f233, %f618;
	ld.global.f32 	%f620, [%rd9+332];
	mul.f32 	%f621, %f235, %f620;
	ld.global.f32 	%f622, [%rd9+336];
	mul.f32 	%f623, %f237, %f622;
	ld.global.f32 	%f624, [%rd9+340];
	mul.f32 	%f625, %f239, %f624;
	ld.global.f32 	%f626, [%rd9+344];
	mul.f32 	%f627, %f241, %f626;
	ld.global.f32 	%f628, [%rd9+348];
	mul.f32 	%f629, %f243, %f628;
	ld.global.f32 	%f630, [%rd9+352];
	mul.f32 	%f631, %f245, %f630;
	ld.global.f32 	%f632, [%rd9+356];
	mul.f32 	%f633, %f247, %f632;
	ld.global.f32 	%f634, [%rd9+360];
	mul.f32 	%f635, %f249, %f634;
	ld.global.f32 	%f636, [%rd9+364];
	mul.f32 	%f637, %f251, %f636;
	ld.global.f32 	%f638, [%rd9+368];
	mul.f32 	%f639, %f253, %f638;
	ld.global.f32 	%f640, [%rd9+372];
	mul.f32 	%f641, %f255, %f640;
	ld.global.f32 	%f642, [%rd9+376];
	mul.f32 	%f643, %f257, %f642;
	ld.global.f32 	%f644, [%rd9+380];
	mul.f32 	%f645, %f259, %f644;
	ld.global.f32 	%f646, [%rd9+384];
	mul.f32 	%f647, %f261, %f646;
	ld.global.f32 	%f648, [%rd9+388];
	mul.f32 	%f649, %f263, %f648;
	ld.global.f32 	%f650, [%rd9+392];
	mul.f32 	%f651, %f265, %f650;
	ld.global.f32 	%f652, [%rd9+396];
	mul.f32 	%f653, %f267, %f652;
	ld.global.f32 	%f654, [%rd9+400];
	mul.f32 	%f655, %f269, %f654;
	ld.global.f32 	%f656, [%rd9+404];
	mul.f32 	%f657, %f271, %f656;
	ld.global.f32 	%f658, [%rd9+408];
	mul.f32 	%f659, %f273, %f658;
	ld.global.f32 	%f660, [%rd9+412];
	mul.f32 	%f661, %f275, %f660;
	ld.global.f32 	%f662, [%rd9+416];
	mul.f32 	%f663, %f277, %f662;
	ld.global.f32 	%f664, [%rd9+420];
	mul.f32 	%f665, %f279, %f664;
	ld.global.f32 	%f666, [%rd9+424];
	mul.f32 	%f667, %f281, %f666;
	ld.global.f32 	%f668, [%rd9+428];
	mul.f32 	%f669, %f283, %f668;
	ld.global.f32 	%f670, [%rd9+432];
	mul.f32 	%f671, %f285, %f670;
	ld.global.f32 	%f672, [%rd9+436];
	mul.f32 	%f673, %f287, %f672;
	ld.global.f32 	%f674, [%rd9+440];
	mul.f32 	%f675, %f289, %f674;
	ld.global.f32 	%f676, [%rd9+444];
	mul.f32 	%f677, %f291, %f676;
	ld.global.f32 	%f678, [%rd9+448];
	mul.f32 	%f679, %f293, %f678;
	ld.global.f32 	%f680, [%rd9+452];
	mul.f32 	%f681, %f295, %f680;
	ld.global.f32 	%f682, [%rd9+456];
	mul.f32 	%f683, %f297, %f682;
	ld.global.f32 	%f684, [%rd9+460];
	mul.f32 	%f685, %f299, %f684;
	ld.global.f32 	%f686, [%rd9+464];
	mul.f32 	%f687, %f301, %f686;
	ld.global.f32 	%f688, [%rd9+468];
	mul.f32 	%f689, %f303, %f688;
	ld.global.f32 	%f690, [%rd9+472];
	mul.f32 	%f691, %f305, %f690;
	ld.global.f32 	%f692, [%rd9+476];
	mul.f32 	%f693, %f307, %f692;
	ld.global.f32 	%f694, [%rd9+480];
	mul.f32 	%f695, %f309, %f694;
	ld.global.f32 	%f696, [%rd9+484];
	mul.f32 	%f697, %f311, %f696;
	ld.global.f32 	%f698, [%rd9+488];
	mul.f32 	%f699, %f313, %f698;
	ld.global.f32 	%f700, [%rd9+492];
	mul.f32 	%f701, %f315, %f700;
	ld.global.f32 	%f702, [%rd9+496];
	mul.f32 	%f703, %f317, %f702;
	ld.global.f32 	%f704, [%rd9+500];
	mul.f32 	%f705, %f319, %f704;
	ld.global.f32 	%f706, [%rd9+504];
	mul.f32 	%f707, %f321, %f706;
	ld.global.f32 	%f708, [%rd9+508];
	mul.f32 	%f709, %f323, %f708;
	add.f32 	%f710, %f453, 0f3727C5AC;
	div.rn.f32 	%f711, %f455, %f710;
	div.rn.f32 	%f712, %f457, %f710;
	div.rn.f32 	%f713, %f459, %f710;
	div.rn.f32 	%f714, %f461, %f710;
	div.rn.f32 	%f715, %f463, %f710;
	div.rn.f32 	%f716, %f465, %f710;
	div.rn.f32 	%f717, %f467, %f710;
	div.rn.f32 	%f718, %f469, %f710;
	div.rn.f32 	%f719, %f471, %f710;
	div.rn.f32 	%f720, %f473, %f710;
	div.rn.f32 	%f721, %f475, %f710;
	div.rn.f32 	%f722, %f477, %f710;
	div.rn.f32 	%f723, %f479, %f710;
	div.rn.f32 	%f724, %f481, %f710;
	div.rn.f32 	%f725, %f483, %f710;
	div.rn.f32 	%f726, %f485, %f710;
	div.rn.f32 	%f727, %f487, %f710;
	div.rn.f32 	%f728, %f489, %f710;
	div.rn.f32 	%f729, %f491, %f710;
	div.rn.f32 	%f730, %f493, %f710;
	div.rn.f32 	%f731, %f495, %f710;
	div.rn.f32 	%f732, %f497, %f710;
	div.rn.f32 	%f733, %f499, %f710;
	div.rn.f32 	%f734, %f501, %f710;
	div.rn.f32 	%f735, %f503, %f710;
	div.rn.f32 	%f736, %f505, %f710;
	div.rn.f32 	%f737, %f507, %f710;
	div.rn.f32 	%f738, %f509, %f710;
	div.rn.f32 	%f739, %f511, %f710;
	div.rn.f32 	%f740, %f513, %f710;
	div.rn.f32 	%f741, %f515, %f710;
	div.rn.f32 	%f742, %f517, %f710;
	div.rn.f32 	%f743, %f519, %f710;
	div.rn.f32 	%f744, %f521, %f710;
	div.rn.f32 	%f745, %f523, %f710;
	div.rn.f32 	%f746, %f525, %f710;
	div.rn.f32 	%f747, %f527, %f710;
	div.rn.f32 	%f748, %f529, %f710;
	div.rn.f32 	%f749, %f531, %f710;
	div.rn.f32 	%f750, %f533, %f710;
	div.rn.f32 	%f751, %f535, %f710;
	div.rn.f32 	%f752, %f537, %f710;
	div.rn.f32 	%f753, %f539, %f710;
	div.rn.f32 	%f754, %f541, %f710;
	div.rn.f32 	%f755, %f543, %f710;
	div.rn.f32 	%f756, %f545, %f710;
	div.rn.f32 	%f757, %f547, %f710;
	div.rn.f32 	%f758, %f549, %f710;
	div.rn.f32 	%f759, %f551, %f710;
	div.rn.f32 	%f760, %f553, %f710;
	div.rn.f32 	%f761, %f555, %f710;
	div.rn.f32 	%f762, %f557, %f710;
	div.rn.f32 	%f763, %f559, %f710;
	div.rn.f32 	%f764, %f561, %f710;
	div.rn.f32 	%f765, %f563, %f710;
	div.rn.f32 	%f766, %f565, %f710;
	div.rn.f32 	%f767, %f567, %f710;
	div.rn.f32 	%f768, %f569, %f710;
	div.rn.f32 	%f769, %f571, %f710;
	div.rn.f32 	%f770, %f573, %f710;
	div.rn.f32 	%f771, %f575, %f710;
	div.rn.f32 	%f772, %f577, %f710;
	div.rn.f32 	%f773, %f579, %f710;
	div.rn.f32 	%f774, %f581, %f710;
	div.rn.f32 	%f775, %f583, %f710;
	div.rn.f32 	%f776, %f585, %f710;
	div.rn.f32 	%f777, %f587, %f710;
	div.rn.f32 	%f778, %f589, %f710;
	div.rn.f32 	%f779, %f591, %f710;
	div.rn.f32 	%f780, %f593, %f710;
	div.rn.f32 	%f781, %f595, %f710;
	div.rn.f32 	%f782, %f597, %f710;
	div.rn.f32 	%f783, %f599, %f710;
	div.rn.f32 	%f784, %f601, %f710;
	div.rn.f32 	%f785, %f603, %f710;
	div.rn.f32 	%f786, %f605, %f710;
	div.rn.f32 	%f787, %f607, %f710;
	div.rn.f32 	%f788, %f609, %f710;
	div.rn.f32 	%f789, %f611, %f710;
	div.rn.f32 	%f790, %f613, %f710;
	div.rn.f32 	%f791, %f615, %f710;
	div.rn.f32 	%f792, %f617, %f710;
	div.rn.f32 	%f793, %f619, %f710;
	div.rn.f32 	%f794, %f621, %f710;
	div.rn.f32 	%f795, %f623, %f710;
	div.rn.f32 	%f796, %f625, %f710;
	div.rn.f32 	%f797, %f627, %f710;
	div.rn.f32 	%f798, %f629, %f710;
	div.rn.f32 	%f799, %f631, %f710;
	div.rn.f32 	%f800, %f633, %f710;
	div.rn.f32 	%f801, %f635, %f710;
	div.rn.f32 	%f802, %f637, %f710;
	div.rn.f32 	%f803, %f639, %f710;
	div.rn.f32 	%f804, %f641, %f710;
	div.rn.f32 	%f805, %f643, %f710;
	div.rn.f32 	%f806, %f645, %f710;
	div.rn.f32 	%f807, %f647, %f710;
	div.rn.f32 	%f808, %f649, %f710;
	div.rn.f32 	%f809, %f651, %f710;
	div.rn.f32 	%f810, %f653, %f710;
	div.rn.f32 	%f811, %f655, %f710;
	div.rn.f32 	%f812, %f657, %f710;
	div.rn.f32 	%f813, %f659, %f710;
	div.rn.f32 	%f814, %f661, %f710;
	div.rn.f32 	%f815, %f663, %f710;
	div.rn.f32 	%f816, %f665, %f710;
	div.rn.f32 	%f817, %f667, %f710;
	div.rn.f32 	%f818, %f669, %f710;
	div.rn.f32 	%f819, %f671, %f710;
	div.rn.f32 	%f820, %f673, %f710;
	div.rn.f32 	%f821, %f675, %f710;
	div.rn.f32 	%f822, %f677, %f710;
	div.rn.f32 	%f823, %f679, %f710;
	div.rn.f32 	%f824, %f681, %f710;
	div.rn.f32 	%f825, %f683, %f710;
	div.rn.f32 	%f826, %f685, %f710;
	div.rn.f32 	%f827, %f687, %f710;
	div.rn.f32 	%f828, %f689, %f710;
	div.rn.f32 	%f829, %f691, %f710;
	div.rn.f32 	%f830, %f693, %f710;
	div.rn.f32 	%f831, %f695, %f710;
	div.rn.f32 	%f832, %f697, %f710;
	div.rn.f32 	%f833, %f699, %f710;
	div.rn.f32 	%f834, %f701, %f710;
	div.rn.f32 	%f835, %f703, %f710;
	div.rn.f32 	%f836, %f705, %f710;
	div.rn.f32 	%f837, %f707, %f710;
	div.rn.f32 	%f838, %f709, %f710;
	ld.global.f32 	%f839, [%rd10];
	add.f32 	%f840, %f711, %f839;
	cvta.to.global.u64 	%rd14, %rd19;
	add.s64 	%rd15, %rd14, %rd12;
	st.global.f32 	[%rd15], %f840;
	ld.global.f32 	%f841, [%rd10+4];
	add.f32 	%f842, %f712, %f841;
	st.global.f32 	[%rd15+4], %f842;
	ld.global.f32 	%f843, [%rd10+8];
	add.f32 	%f844, %f713, %f843;
	st.global.f32 	[%rd15+8], %f844;
	ld.global.f32 	%f845, [%rd10+12];
	add.f32 	%f846, %f714, %f845;
	st.global.f32 	[%rd15+12], %f846;
	ld.global.f32 	%f847, [%rd10+16];
	add.f32 	%f848, %f715, %f847;
	st.global.f32 	[%rd15+16], %f848;
	ld.global.f32 	%f849, [%rd10+20];
	add.f32 	%f850, %f716, %f849;
	st.global.f32 	[%rd15+20], %f850;
	ld.global.f32 	%f851, [%rd10+24];
	add.f32 	%f852, %f717, %f851;
	st.global.f32 	[%rd15+24], %f852;
	ld.global.f32 	%f853, [%rd10+28];
	add.f32 	%f854, %f718, %f853;
	st.global.f32 	[%rd15+28], %f854;
	ld.global.f32 	%f855, [%rd10+32];
	add.f32 	%f856, %f719, %f855;
	st.global.f32 	[%rd15+32], %f856;
	ld.global.f32 	%f857, [%rd10+36];
	add.f32 	%f858, %f720, %f857;
	st.global.f32 	[%rd15+36], %f858;
	ld.global.f32 	%f859, [%rd10+40];
	add.f32 	%f860, %f721, %f859;
	st.global.f32 	[%rd15+40], %f860;
	ld.global.f32 	%f861, [%rd10+44];
	add.f32 	%f862, %f722, %f861;
	st.global.f32 	[%rd15+44], %f862;
	ld.global.f32 	%f863, [%rd10+48];
	add.f32 	%f864, %f723, %f863;
	st.global.f32 	[%rd15+48], %f864;
	ld.global.f32 	%f865, [%rd10+52];
	add.f32 	%f866, %f724, %f865;
	st.global.f32 	[%rd15+52], %f866;
	ld.global.f32 	%f867, [%rd10+56];
	add.f32 	%f868, %f725, %f867;
	st.global.f32 	[%rd15+56], %f868;
	ld.global.f32 	%f869, [%rd10+60];
	add.f32 	%f870, %f726, %f869;
	st.global.f32 	[%rd15+60], %f870;
	ld.global.f32 	%f871, [%rd10+64];
	add.f32 	%f872, %f727, %f871;
	st.global.f32 	[%rd15+64], %f872;
	ld.global.f32 	%f873, [%rd10+68];
	add.f32 	%f874, %f728, %f873;
	st.global.f32 	[%rd15+68], %f874;
	ld.global.f32 	%f875, [%rd10+72];
	add.f32 	%f876, %f729, %f875;
	st.global.f32 	[%rd15+72], %f876;
	ld.global.f32 	%f877, [%rd10+76];
	add.f32 	%f878, %f730, %f877;
	st.global.f32 	[%rd15+76], %f878;
	ld.global.f32 	%f879, [%rd10+80];
	add.f32 	%f880, %f731, %f879;
	st.global.f32 	[%rd15+80], %f880;
	ld.global.f32 	%f881, [%rd10+84];
	add.f32 	%f882, %f732, %f881;
	st.global.f32 	[%rd15+84], %f882;
	ld.global.f32 	%f883, [%rd10+88];
	add.f32 	%f884, %f733, %f883;
	st.global.f32 	[%rd15+88], %f884;
	ld.global.f32 	%f885, [%rd10+92];
	add.f32 	%f886, %f734, %f885;
	st.global.f32 	[%rd15+92], %f886;
	ld.global.f32 	%f887, [%rd10+96];
	add.f32 	%f888, %f735, %f887;
	st.global.f32 	[%rd15+96], %f888;
	ld.global.f32 	%f889, [%rd10+100];
	add.f32 	%f890, %f736, %f889;
	st.global.f32 	[%rd15+100], %f890;
	ld.global.f32 	%f891, [%rd10+104];
	add.f32 	%f892, %f737, %f891;
	st.global.f32 	[%rd15+104], %f892;
	ld.global.f32 	%f893, [%rd10+108];
	add.f32 	%f894, %f738, %f893;
	st.global.f32 	[%rd15+108], %f894;
	ld.global.f32 	%f895, [%rd10+112];
	add.f32 	%f896, %f739, %f895;
	st.global.f32 	[%rd15+112], %f896;
	ld.global.f32 	%f897, [%rd10+116];
	add.f32 	%f898, %f740, %f897;
	st.global.f32 	[%rd15+116], %f898;
	ld.global.f32 	%f899, [%rd10+120];
	add.f32 	%f900, %f741, %f899;
	st.global.f32 	[%rd15+120], %f900;
	ld.global.f32 	%f901, [%rd10+124];
	add.f32 	%f902, %f742, %f901;
	st.global.f32 	[%rd15+124], %f902;
	ld.global.f32 	%f903, [%rd10+128];
	add.f32 	%f904, %f743, %f903;
	st.global.f32 	[%rd15+128], %f904;
	ld.global.f32 	%f905, [%rd10+132];
	add.f32 	%f906, %f744, %f905;
	st.global.f32 	[%rd15+132], %f906;
	ld.global.f32 	%f907, [%rd10+136];
	add.f32 	%f908, %f745, %f907;
	st.global.f32 	[%rd15+136], %f908;
	ld.global.f32 	%f909, [%rd10+140];
	add.f32 	%f910, %f746, %f909;
	st.global.f32 	[%rd15+140], %f910;
	ld.global.f32 	%f911, [%rd10+144];
	add.f32 	%f912, %f747, %f911;
	st.global.f32 	[%rd15+144], %f912;
	ld.global.f32 	%f913, [%rd10+148];
	add.f32 	%f914, %f748, %f913;
	st.global.f32 	[%rd15+148], %f914;
	ld.global.f32 	%f915, [%rd10+152];
	add.f32 	%f916, %f749, %f915;
	st.global.f32 	[%rd15+152], %f916;
	ld.global.f32 	%f917, [%rd10+156];
	add.f32 	%f918, %f750, %f917;
	st.global.f32 	[%rd15+156], %f918;
	ld.global.f32 	%f919, [%rd10+160];
	add.f32 	%f920, %f751, %f919;
	st.global.f32 	[%rd15+160], %f920;
	ld.global.f32 	%f921, [%rd10+164];
	add.f32 	%f922, %f752, %f921;
	st.global.f32 	[%rd15+164], %f922;
	ld.global.f32 	%f923, [%rd10+168];
	add.f32 	%f924, %f753, %f923;
	st.global.f32 	[%rd15+168], %f924;
	ld.global.f32 	%f925, [%rd10+172];
	add.f32 	%f926, %f754, %f925;
	st.global.f32 	[%rd15+172], %f926;
	ld.global.f32 	%f927, [%rd10+176];
	add.f32 	%f928, %f755, %f927;
	st.global.f32 	[%rd15+176], %f928;
	ld.global.f32 	%f929, [%rd10+180];
	add.f32 	%f930, %f756, %f929;
	st.global.f32 	[%rd15+180], %f930;
	ld.global.f32 	%f931, [%rd10+184];
	add.f32 	%f932, %f757, %f931;
	st.global.f32 	[%rd15+184], %f932;
	ld.global.f32 	%f933, [%rd10+188];
	add.f32 	%f934, %f758, %f933;
	st.global.f32 	[%rd15+188], %f934;
	ld.global.f32 	%f935, [%rd10+192];
	add.f32 	%f936, %f759, %f935;
	st.global.f32 	[%rd15+192], %f936;
	ld.global.f32 	%f937, [%rd10+196];
	add.f32 	%f938, %f760, %f937;
	st.global.f32 	[%rd15+196], %f938;
	ld.global.f32 	%f939, [%rd10+200];
	add.f32 	%f940, %f761, %f939;
	st.global.f32 	[%rd15+200], %f940;
	ld.global.f32 	%f941, [%rd10+204];
	add.f32 	%f942, %f762, %f941;
	st.global.f32 	[%rd15+204], %f942;
	ld.global.f32 	%f943, [%rd10+208];
	add.f32 	%f944, %f763, %f943;
	st.global.f32 	[%rd15+208], %f944;
	ld.global.f32 	%f945, [%rd10+212];
	add.f32 	%f946, %f764, %f945;
	st.global.f32 	[%rd15+212], %f946;
	ld.global.f32 	%f947, [%rd10+216];
	add.f32 	%f948, %f765, %f947;
	st.global.f32 	[%rd15+216], %f948;
	ld.global.f32 	%f949, [%rd10+220];
	add.f32 	%f950, %f766, %f949;
	st.global.f32 	[%rd15+220], %f950;
	ld.global.f32 	%f951, [%rd10+224];
	add.f32 	%f952, %f767, %f951;
	st.global.f32 	[%rd15+224], %f952;
	ld.global.f32 	%f953, [%rd10+228];
	add.f32 	%f954, %f768, %f953;
	st.global.f32 	[%rd15+228], %f954;
	ld.global.f32 	%f955, [%rd10+232];
	add.f32 	%f956, %f769, %f955;
	st.global.f32 	[%rd15+232], %f956;
	ld.global.f32 	%f957, [%rd10+236];
	add.f32 	%f958, %f770, %f957;
	st.global.f32 	[%rd15+236], %f958;
	ld.global.f32 	%f959, [%rd10+240];
	add.f32 	%f960, %f771, %f959;
	st.global.f32 	[%rd15+240], %f960;
	ld.global.f32 	%f961, [%rd10+244];
	add.f32 	%f962, %f772, %f961;
	st.global.f32 	[%rd15+244], %f962;
	ld.global.f32 	%f963, [%rd10+248];
	add.f32 	%f964, %f773, %f963;
	st.global.f32 	[%rd15+248], %f964;
	ld.global.f32 	%f965, [%rd10+252];
	add.f32 	%f966, %f774, %f965;
	st.global.f32 	[%rd15+252], %f966;
	ld.global.f32 	%f967, [%rd10+256];
	add.f32 	%f968, %f775, %f967;
	st.global.f32 	[%rd15+256], %f968;
	ld.global.f32 	%f969, [%rd10+260];
	add.f32 	%f970, %f776, %f969;
	st.global.f32 	[%rd15+260], %f970;
	ld.global.f32 	%f971, [%rd10+264];
	add.f32 	%f972, %f777, %f971;
	st.global.f32 	[%rd15+264], %f972;
	ld.global.f32 	%f973, [%rd10+268];
	add.f32 	%f974, %f778, %f973;
	st.global.f32 	[%rd15+268], %f974;
	ld.global.f32 	%f975, [%rd10+272];
	add.f32 	%f976, %f779, %f975;
	st.global.f32 	[%rd15+272], %f976;
	ld.global.f32 	%f977, [%rd10+276];
	add.f32 	%f978, %f780, %f977;
	st.global.f32 	[%rd15+276], %f978;
	ld.global.f32 	%f979, [%rd10+280];
	add.f32 	%f980, %f781, %f979;
	st.global.f32 	[%rd15+280], %f980;
	ld.global.f32 	%f981, [%rd10+284];
	add.f32 	%f982, %f782, %f981;
	st.global.f32 	[%rd15+284], %f982;
	ld.global.f32 	%f983, [%rd10+288];
	add.f32 	%f984, %f783, %f983;
	st.global.f32 	[%rd15+288], %f984;
	ld.global.f32 	%f985, [%rd10+292];
	add.f32 	%f986, %f784, %f985;
	st.global.f32 	[%rd15+292], %f986;
	ld.global.f32 	%f987, [%rd10+296];
	add.f32 	%f988, %f785, %f987;
	st.global.f32 	[%rd15+296], %f988;
	ld.global.f32 	%f989, [%rd10+300];
	add.f32 	%f990, %f786, %f989;
	st.global.f32 	[%rd15+300], %f990;
	ld.global.f32 	%f991, [%rd10+304];
	add.f32 	%f992, %f787, %f991;
	st.global.f32 	[%rd15+304], %f992;
	ld.global.f32 	%f993, [%rd10+308];
	add.f32 	%f994, %f788, %f993;
	st.global.f32 	[%rd15+308], %f994;
	ld.global.f32 	%f995, [%rd10+312];
	add.f32 	%f996, %f789, %f995;
	st.global.f32 	[%rd15+312], %f996;
	ld.global.f32 	%f997, [%rd10+316];
	add.f32 	%f998, %f790, %f997;
	st.global.f32 	[%rd15+316], %f998;
	ld.global.f32 	%f999, [%rd10+320];
	add.f32 	%f1000, %f791, %f999;
	st.global.f32 	[%rd15+320], %f1000;
	ld.global.f32 	%f1001, [%rd10+324];
	add.f32 	%f1002, %f792, %f1001;
	st.global.f32 	[%rd15+324], %f1002;
	ld.global.f32 	%f1003, [%rd10+328];
	add.f32 	%f1004, %f793, %f1003;
	st.global.f32 	[%rd15+328], %f1004;
	ld.global.f32 	%f1005, [%rd10+332];
	add.f32 	%f1006, %f794, %f1005;
	st.global.f32 	[%rd15+332], %f1006;
	ld.global.f32 	%f1007, [%rd10+336];
	add.f32 	%f1008, %f795, %f1007;
	st.global.f32 	[%rd15+336], %f1008;
	ld.global.f32 	%f1009, [%rd10+340];
	add.f32 	%f1010, %f796, %f1009;
	st.global.f32 	[%rd15+340], %f1010;
	ld.global.f32 	%f1011, [%rd10+344];
	add.f32 	%f1012, %f797, %f1011;
	st.global.f32 	[%rd15+344], %f1012;
	ld.global.f32 	%f1013, [%rd10+348];
	add.f32 	%f1014, %f798, %f1013;
	st.global.f32 	[%rd15+348], %f1014;
	ld.global.f32 	%f1015, [%rd10+352];
	add.f32 	%f1016, %f799, %f1015;
	st.global.f32 	[%rd15+352], %f1016;
	ld.global.f32 	%f1017, [%rd10+356];
	add.f32 	%f1018, %f800, %f1017;
	st.global.f32 	[%rd15+356], %f1018;
	ld.global.f32 	%f1019, [%rd10+360];
	add.f32 	%f1020, %f801, %f1019;
	st.global.f32 	[%rd15+360], %f1020;
	ld.global.f32 	%f1021, [%rd10+364];
	add.f32 	%f1022, %f802, %f1021;
	st.global.f32 	[%rd15+364], %f1022;
	ld.global.f32 	%f1023, [%rd10+368];
	add.f32 	%f1024, %f803, %f1023;
	st.global.f32 	[%rd15+368], %f1024;
	ld.global.f32 	%f1025, [%rd10+372];
	add.f32 	%f1026, %f804, %f1025;
	st.global.f32 	[%rd15+372], %f1026;
	ld.global.f32 	%f1027, [%rd10+376];
	add.f32 	%f1028, %f805, %f1027;
	st.global.f32 	[%rd15+376], %f1028;
	ld.global.f32 	%f1029, [%rd10+380];
	add.f32 	%f1030, %f806, %f1029;
	st.global.f32 	[%rd15+380], %f1030;
	ld.global.f32 	%f1031, [%rd10+384];
	add.f32 	%f1032, %f807, %f1031;
	st.global.f32 	[%rd15+384], %f1032;
	ld.global.f32 	%f1033, [%rd10+388];
	add.f32 	%f1034, %f808, %f1033;
	st.global.f32 	[%rd15+388], %f1034;
	ld.global.f32 	%f1035, [%rd10+392];
	add.f32 	%f1036, %f809, %f1035;
	st.global.f32 	[%rd15+392], %f1036;
	ld.global.f32 	%f1037, [%rd10+396];
	add.f32 	%f1038, %f810, %f1037;
	st.global.f32 	[%rd15+396], %f1038;
	ld.global.f32 	%f1039, [%rd10+400];
	add.f32 	%f1040, %f811, %f1039;
	st.global.f32 	[%rd15+400], %f1040;
	ld.global.f32 	%f1041, [%rd10+404];
	add.f32 	%f1042, %f812, %f1041;
	st.global.f32 	[%rd15+404], %f1042;
	ld.global.f32 	%f1043, [%rd10+408];
	add.f32 	%f1044, %f813, %f1043;
	st.global.f32 	[%rd15+408], %f1044;
	ld.global.f32 	%f1045, [%rd10+412];
	add.f32 	%f1046, %f814, %f1045;
	st.global.f32 	[%rd15+412], %f1046;
	ld.global.f32 	%f1047, [%rd10+416];
	add.f32 	%f1048, %f815, %f1047;
	st.global.f32 	[%rd15+416], %f1048;
	ld.global.f32 	%f1049, [%rd10+420];
	add.f32 	%f1050, %f816, %f1049;
	st.global.f32 	[%rd15+420], %f1050;
	ld.global.f32 	%f1051, [%rd10+424];
	add.f32 	%f1052, %f817, %f1051;
	st.global.f32 	[%rd15+424], %f1052;
	ld.global.f32 	%f1053, [%rd10+428];
	add.f32 	%f1054, %f818, %f1053;
	st.global.f32 	[%rd15+428], %f1054;
	ld.global.f32 	%f1055, [%rd10+432];
	add.f32 	%f1056, %f819, %f1055;
	st.global.f32 	[%rd15+432], %f1056;
	ld.global.f32 	%f1057, [%rd10+436];
	add.f32 	%f1058, %f820, %f1057;
	st.global.f32 	[%rd15+436], %f1058;
	ld.global.f32 	%f1059, [%rd10+440];
	add.f32 	%f1060, %f821, %f1059;
	st.global.f32 	[%rd15+440], %f1060;
	ld.global.f32 	%f1061, [%rd10+444];
	add.f32 	%f1062, %f822, %f1061;
	st.global.f32 	[%rd15+444], %f1062;
	ld.global.f32 	%f1063, [%rd10+448];
	add.f32 	%f1064, %f823, %f1063;
	st.global.f32 	[%rd15+448], %f1064;
	ld.global.f32 	%f1065, [%rd10+452];
	add.f32 	%f1066, %f824, %f1065;
	st.global.f32 	[%rd15+452], %f1066;
	ld.global.f32 	%f1067, [%rd10+456];
	add.f32 	%f1068, %f825, %f1067;
	st.global.f32 	[%rd15+456], %f1068;
	ld.global.f32 	%f1069, [%rd10+460];
	add.f32 	%f1070, %f826, %f1069;
	st.global.f32 	[%rd15+460], %f1070;
	ld.global.f32 	%f1071, [%rd10+464];
	add.f32 	%f1072, %f827, %f1071;
	st.global.f32 	[%rd15+464], %f1072;
	ld.global.f32 	%f1073, [%rd10+468];
	add.f32 	%f1074, %f828, %f1073;
	st.global.f32 	[%rd15+468], %f1074;
	ld.global.f32 	%f1075, [%rd10+472];
	add.f32 	%f1076, %f829, %f1075;
	st.global.f32 	[%rd15+472], %f1076;
	ld.global.f32 	%f1077, [%rd10+476];
	add.f32 	%f1078, %f830, %f1077;
	st.global.f32 	[%rd15+476], %f1078;
	ld.global.f32 	%f1079, [%rd10+480];
	add.f32 	%f1080, %f831, %f1079;
	st.global.f32 	[%rd15+480], %f1080;
	ld.global.f32 	%f1081, [%rd10+484];
	add.f32 	%f1082, %f832, %f1081;
	st.global.f32 	[%rd15+484], %f1082;
	ld.global.f32 	%f1083, [%rd10+488];
	add.f32 	%f1084, %f833, %f1083;
	st.global.f32 	[%rd15+488], %f1084;
	ld.global.f32 	%f1085, [%rd10+492];
	add.f32 	%f1086, %f834, %f1085;
	st.global.f32 	[%rd15+492], %f1086;
	ld.global.f32 	%f1087, [%rd10+496];
	add.f32 	%f1088, %f835, %f1087;
	st.global.f32 	[%rd15+496], %f1088;
	ld.global.f32 	%f1089, [%rd10+500];
	add.f32 	%f1090, %f836, %f1089;
	st.global.f32 	[%rd15+500], %f1090;
	ld.global.f32 	%f1091, [%rd10+504];
	add.f32 	%f1092, %f837, %f1091;
	st.global.f32 	[%rd15+504], %f1092;
	ld.global.f32 	%f1093, [%rd10+508];
	add.f32 	%f1094, %f838, %f1093;
	st.global.f32 	[%rd15+508], %f1094;
$L__BB0_4:
	ret;

}


// ===== COMPILED SASS (sm_100) =====

	.target	sm_100

	.elftype	@"ET_EXEC"


//--------------------- .note.nv.tkinfo           --------------------------
	.section	.note.nv.tkinfo,"",@"SHT_NOTE"
	.sectionflags	@"SHF_NOTE_NV_TKINFO"
	.tkinfo
        /*0018*/ 	.word	0x00000002
        /*0030*/ 	.string	""
        /*0030*/ 	.string	"ptxas"
        /*0030*/ 	.string	"Cuda compilation tools, release 13.0, V13.0.88"
        /*0030*/ 	.string	"Build cuda_13.0.r13.0/compiler.36424714_0"
        /*0030*/ 	.string	"-arch sm_100 -m 64 "



//--------------------- .note.nv.cuinfo           --------------------------
	.section	.note.nv.cuinfo,"",@"SHT_NOTE"
	.sectionflags	@"SHF_NOTE_NV_CUINFO"
        /*0018*/ 	.short	0x0002
        /*001a*/ 	.short	0x0064
        /*001c*/ 	.short	0x0082
	.zero		2


//--------------------- .nv.info                  --------------------------
	.section	.nv.info,"",@"SHT_CUDA_INFO"
	.align	4


	//----- nvinfo : EIATTR_REGCOUNT
	.align		4
        /*0000*/ 	.byte	0x04, 0x2f
        /*0002*/ 	.short	(.L_1 - .L_0)
	.align		4
.L_0:
        /*0004*/ 	.word	index@(_Z9layernormPfS_S_S_)
        /*0008*/ 	.word	0x000000a8


	//----- nvinfo : EIATTR_FRAME_SIZE
	.align		4
.L_1:
        /*000c*/ 	.byte	0x04, 0x11
        /*000e*/ 	.short	(.L_3 - .L_2)
	.align		4
.L_2:
        /*0010*/ 	.word	index@($__internal_1_$__cuda_sm3x_div_rn_noftz_f32_slowpath)
        /*0014*/ 	.word	0x00000000


	//----- nvinfo : EIATTR_FRAME_SIZE
	.align		4
.L_3:
        /*0018*/ 	.byte	0x04, 0x11
        /*001a*/ 	.short	(.L_5 - .L_4)
	.align		4
.L_4:
        /*001c*/ 	.word	index@($__internal_0_$__cuda_sm20_sqrt_rn_f32_slowpath)
        /*0020*/ 	.word	0x00000000


	//----- nvinfo : EIATTR_FRAME_SIZE
	.align		4
.L_5:
        /*0024*/ 	.byte	0x04, 0x11
        /*0026*/ 	.short	(.L_7 - .L_6)
	.align		4
.L_6:
        /*0028*/ 	.word	index@(_Z9layernormPfS_S_S_)
        /*002c*/ 	.word	0x00000000


	//----- nvinfo : EIATTR_MIN_STACK_SIZE
	.align		4
.L_7:
        /*0030*/ 	.byte	0x04, 0x12
        /*0032*/ 	.short	(.L_9 - .L_8)
	.align		4
.L_8:
        /*0034*/ 	.word	index@(_Z9layernormPfS_S_S_)
        /*0038*/ 	.word	0x00000000
.L_9:


//--------------------- .nv.compat                --------------------------
	.section	.nv.compat,"",@"SHT_CUDA_COMPAT_INFO"
	.align	4
        /*0000*/ 	.byte	0x02, 0x09, 0x00, 0x00, 0x02, 0x02, 0x01, 0x00, 0x02, 0x05, 0x05, 0x00, 0x03, 0x07, 0x01, 0x01
        /*0010*/ 	.byte	0x02, 0x03, 0x00, 0x00, 0x02, 0x06, 0x01, 0x00, 0x04, 0x0b, 0x08, 0x00, 0x01, 0x00, 0x00, 0x00
        /*0020*/ 	.byte	0x00, 0x00, 0x00, 0x00


//--------------------- .nv.info._Z9layernormPfS_S_S_ --------------------------
	.section	.nv.info._Z9layernormPfS_S_S_,"",@"SHT_CUDA_INFO"
	.sectionflags	@""
	.align	4


	//----- nvinfo : EIATTR_CUDA_API_VERSION
	.align		4
        /*0000*/ 	.byte	0x04, 0x37
        /*0002*/ 	.short	(.L_11 - .L_10)
.L_10:
        /*0004*/ 	.word	0x00000082


	//----- nvinfo : EIATTR_KPARAM_INFO
	.align		4
.L_11:
        /*0008*/ 	.byte	0x04, 0x17
        /*000a*/ 	.short	(.L_13 - .L_12)
.L_12:
        /*000c*/ 	.word	0x00000000
        /*0010*/ 	.short	0x0003
        /*0012*/ 	.short	0x0018
        /*0014*/ 	.byte	0x00, 0xf5, 0x21, 0x00


	//----- nvinfo : EIATTR_KPARAM_INFO
	.align		4
.L_13:
        /*0018*/ 	.byte	0x04, 0x17
        /*001a*/ 	.short	(.L_15 - .L_14)
.L_14:
        /*001c*/ 	.word	0x00000000
        /*0020*/ 	.short	0x0002
        /*0022*/ 	.short	0x0010
        /*0024*/ 	.byte	0x00, 0xf5, 0x21, 0x00


	//----- nvinfo : EIATTR_KPARAM_INFO
	.align		4
.L_15:
        /*0028*/ 	.byte	0x04, 0x17
        /*002a*/ 	.short	(.L_17 - .L_16)
.L_16:
        /*002c*/ 	.word	0x00000000
        /*0030*/ 	.short	0x0001
        /*0032*/ 	.short	0x0008
        /*0034*/ 	.byte	0x00, 0xf5, 0x21, 0x00


	//----- nvinfo : EIATTR_KPARAM_INFO
	.align		4
.L_17:
        /*0038*/ 	.byte	0x04, 0x17
        /*003a*/ 	.short	(.L_19 - .L_18)
.L_18:
        /*003c*/ 	.word	0x00000000
        /*0040*/ 	.short	0x0000
        /*0042*/ 	.short	0x0000
        /*0044*/ 	.byte	0x00, 0xf5, 0x21, 0x00


	//----- nvinfo : EIATTR_SPARSE_MMA_MASK
	.align		4
.L_19:
        /*0048*/ 	.byte	0x03, 0x50
        /*004a*/ 	.short	0x0000


	//----- nvinfo : EIATTR_MAXREG_COUNT
	.align		4
        /*004c*/ 	.byte	0x03, 0x1b
        /*004e*/ 	.short	0x00ff


	//----- nvinfo : EIATTR_MERCURY_ISA_VERSION
	.align		4
        /*0050*/ 	.byte	0x03, 0x5f
        /*0052*/ 	.short	0x0101


	//----- nvinfo : EIATTR_VRC_CTA_INIT_COUNT
	.align		4
        /*0054*/ 	.byte	0x02, 0x4a
	.zero		1
	.zero		1


	//----- nvinfo : EIATTR_EXIT_INSTR_OFFSETS
	.align		4
        /*0058*/ 	.byte	0x04, 0x1c
        /*005a*/ 	.short	(.L_21 - .L_20)


	//   ....[0]....
.L_20:
        /*005c*/ 	.word	0x00000060


	//   ....[1]....
        /*0060*/ 	.word	0x0000b6b0


	//----- nvinfo : EIATTR_CRS_STACK_SIZE
	.align		4
.L_21:
        /*0064*/ 	.byte	0x04, 0x1e
        /*0066*/ 	.short	(.L_23 - .L_22)
.L_22:
        /*0068*/ 	.word	0x00000000


	//----- nvinfo : EIATTR_CBANK_PARAM_SIZE
	.align		4
.L_23:
        /*006c*/ 	.byte	0x03, 0x19
        /*006e*/ 	.short	0x0020


	//----- nvinfo : EIATTR_PARAM_CBANK
	.align		4
        /*0070*/ 	.byte	0x04, 0x0a
        /*0072*/ 	.short	(.L_25 - .L_24)
	.align		4
.L_24:
        /*0074*/ 	.word	index@(.nv.constant0._Z9layernormPfS_S_S_)
        /*0078*/ 	.short	0x0380
        /*007a*/ 	.short	0x0020


	//----- nvinfo : EIATTR_SW_WAR
	.align		4
.L_25:
        /*007c*/ 	.byte	0x04, 0x36
        /*007e*/ 	.short	(.L_27 - .L_26)
.L_26:
        /*0080*/ 	.word	0x00000008
.L_27:


//--------------------- .nv.callgraph             --------------------------
	.section	.nv.callgraph,"",@"SHT_CUDA_CALLGRAPH"
	.align	4
	.sectionentsize	8
	.align		4
        /*0000*/ 	.word	0x00000000
	.align		4
        /*0004*/ 	.word	0xffffffff
	.align		4
        /*0008*/ 	.word	0x00000000
	.align		4
        /*000c*/ 	.word	0xfffffffe
	.align		4
        /*0010*/ 	.word	0x00000000
	.align		4
        /*0014*/ 	.word	0xfffffffd
	.align		4
        /*0018*/ 	.word	0x00000000
	.align		4
        /*001c*/ 	.word	0xfffffffc


//--------------------- .text._Z9layernormPfS_S_S_ --------------------------
	.section	.text._Z9layernormPfS_S_S_,"ax",@progbits
	.align	128
        .global         _Z9layernormPfS_S_S_
        .type           _Z9layernormPfS_S_S_,@function
        .size           _Z9layernormPfS_S_S_,(.L_x_274 - _Z9layernormPfS_S_S_)
        .other          _Z9layernormPfS_S_S_,@"STO_CUDA_ENTRY STV_DEFAULT"
_Z9layernormPfS_S_S_:
.text._Z9layernormPfS_S_S_:
[----:B------:R-:W-:Y:S01]  /*0000*/  LDC R1, c[0x0][0x37c] ;  /* 0x0000df00ff017b82 */ /* 0x000fe20000000800 */
[----:B------:R-:W0:Y:S07]  /*0010*/  S2R R69, SR_TID.X ;  /* 0x0000000000457919 */ /* 0x000e2e0000002100 */
[----:B------:R-:W0:Y:S08]  /*0020*/  S2UR UR8, SR_CTAID.X ;  /* 0x00000000000879c3 */ /* 0x000e300000002500 */
[----:B------:R-:W0:Y:S02]  /*0030*/  LDC R0, c[0x0][0x360] ;  /* 0x0000d800ff007b82 */ /* 0x000e240000000800 */
[----:B0-----:R-:W-:-:S05]  /*0040*/  IMAD R0, R0, UR8, R69 ;  /* 0x0000000800007c24 */ /* 0x001fca000f8e0245 */
[----:B------:R-:W-:-:S13]  /*0050*/  ISETP.GT.AND P0, PT, R0, 0x7, PT ;  /* 0x000000070000780c */ /* 0x000fda0003f04270 */
[----:B------:R-:W-:Y:S05]  /*0060*/  @P0 EXIT ;  /* 0x000000000000094d */ /* 0x000fea0003800000 */
[----:B------:R-:W0:Y:S01]  /*0070*/  LDCU.64 UR6, c[0x0][0x380] ;  /* 0x00007000ff0677ac */ /* 0x000e220008000a00 */
[----:B------:R-:W-:Y:S01]  /*0080*/  SHF.L.U32 R5, R0, 0x7, RZ ;  /* 0x0000000700057819 */ /* 0x000fe200000006ff */
[----:B------:R-:W-:Y:S01]  /*0090*/  HFMA2 R0, -RZ, RZ, 0, 0 ;  /* 0x00000000ff007431 */ /* 0x000fe200000001ff */
[----:B------:R-:W1:Y:S01]  /*00a0*/  LDCU.64 UR10, c[0x0][0x358] ;  /* 0x00006b00ff0a77ac */ /* 0x000e620008000a00 */
[----:B------:R-:W-:Y:S01]  /*00b0*/  UMOV UR4, URZ ;  /* 0x000000ff00047c82 */ /* 0x000fe20008000000 */
[----:B0-----:R-:W-:-:S04]  /*00c0*/  UIADD3 UR5, UP0, UPT, UR6, 0x40, URZ ;  /* 0x0000004006057890 */ /* 0x001fc8000ff1e0ff */
[----:B-1----:R-:W-:-:S12]  /*00d0*/  UIADD3.X UR6, UPT, UPT, URZ, UR7, URZ, UP0, !UPT ;  /* 0x00000007ff067290 */ /* 0x002fd800087fe4ff */
.L_x_0:
[----:B------:R-:W-:Y:S02]  /*00e0*/  MOV R2, UR5 ;  /* 0x0000000500027c02 */ /* 0x000fe40008000f00 */
[----:B------:R-:W-:-:S03]  /*00f0*/  MOV R3, UR6 ;  /* 0x0000000600037c02 */ /* 0x000fc60008000f00 */
[----:B------:R-:W-:-:S05]  /*0100*/  IMAD.WIDE R2, R5, 0x4, R2 ;  /* 0x0000000405027825 */ /* 0x000fca00078e0202 */
[----:B------:R-:W2:Y:S04]  /*0110*/  LDG.E R7, desc[UR10][R2.64+-0x40] ;  /* 0xffffc00a02077981 */ /* 0x000ea8000c1e1900 */
[----:B------:R-:W3:Y:S04]  /*0120*/  LDG.E R4, desc[UR10][R2.64+-0x3c] ;  /* 0xffffc40a02047981 */ /* 0x000ee8000c1e1900 */
[----:B------:R-:W4:Y:S04]  /*0130*/  LDG.E R9, desc[UR10][R2.64+-0x38] ;  /* 0xffffc80a02097981 */ /* 0x000f28000c1e1900 */
[----:B------:R-:W5:Y:S04]  /*0140*/  LDG.E R11, desc[UR10][R2.64+-0x34] ;  /* 0xffffcc0a020b7981 */ /* 0x000f68000c1e1900 */
        /* <DEDUP_REMOVED lines=27> */
[----:B------:R-:W5:Y:S01]  /*0300*/  LDG.E R67, desc[UR10][R2.64+0x3c] ;  /* 0x00003c0a02437981 */ /* 0x000f62000c1e1900 */
[----:B------:R-:W-:Y:S01]  /*0310*/  UIADD3 UR4, UPT, UPT, UR4, 0x20, URZ ;  /* 0x0000002004047890 */ /* 0x000fe2000fffe0ff */
[----:B------:R-:W-:-:S03]  /*0320*/  IADD3 R5, PT, PT, R5, 0x20, RZ ;  /* 0x0000002005057810 */ /* 0x000fc60007ffe0ff */
[----:B------:R-:W-:Y:S01]  /*0330*/  UISETP.NE.AND UP0, UPT, UR4, 0x80, UPT ;  /* 0x000000800400788c */ /* 0x000fe2000bf05270 */
[----:B--2---:R-:W-:-:S04]  /*0340*/  FADD R7, R7, R0 ;  /* 0x0000000007077221 */ /* 0x004fc80000000000 */
[----:B---3--:R-:W-:-:S04]  /*0350*/  FADD R4, R7, R4 ;  /* 0x0000000407047221 */ /* 0x008fc80000000000 */
[----:B----4-:R-:W-:-:S04]  /*0360*/  FADD R4, R4, R9 ;  /* 0x0000000904047221 */ /* 0x010fc80000000000 */
[----:B-----5:R-:W-:-:S04]  /*0370*/  FADD R4, R4, R11 ;  /* 0x0000000b04047221 */ /* 0x020fc80000000000 */
[----:B------:R-:W-:-:S04]  /*0380*/  FADD R4, R4, R13 ;  /* 0x0000000d04047221 */ /* 0x000fc80000000000 */
        /* <DEDUP_REMOVED lines=26> */
[----:B------:R-:W-:Y:S01]  /*0530*/  FADD R0, R4, R67 ;  /* 0x0000004304007221 */ /* 0x000fe20000000000 */
[----:B------:R-:W-:Y:S06]  /*0540*/  BRA.U UP0, `(.L_x_0) ;  /* 0xfffffff900e47547 */ /* 0x000fec000b83ffff */
[----:B------:R-:W0:Y:S08]  /*0550*/  LDC R132, c[0x0][0x360] ;  /* 0x0000d800ff847b82 */ /* 0x000e300000000800 */
[----:B------:R-:W1:Y:S01]  /*0560*/  LDC.64 R2, c[0x0][0x380] ;  /* 0x0000e000ff027b82 */ /* 0x000e620000000a00 */
[----:B0-----:R-:W-:-:S05]  /*0570*/  IMAD R132, R132, UR8, R69 ;  /* 0x0000000884847c24 */ /* 0x001fca000f8e0245 */
[----:B------:R-:W-:-:S05]  /*0580*/  SHF.L.U32 R132, R132, 0x7, RZ ;  /* 0x0000000784847819 */ /* 0x000fca00000006ff */
[----:B-1----:R-:W-:-:S05]  /*0590*/  IMAD.WIDE R2, R132, 0x4, R2 ;  /* 0x0000000484027825 */ /* 0x002fca00078e0202 */
        /* <DEDUP_REMOVED lines=76> */
[----:B--2---:R-:W-:-:S03]  /*0a60*/  FFMA R121, R0, -0.0078125, R121 ;  /* 0xbc00000000797823 */ /* 0x004fc60000000079 */
[----:B------:R-:W2:Y:S01]  /*0a70*/  LDG.E R51, desc[UR10][R2.64+0x130] ;  /* 0x0001300a02337981 */ /* 0x000ea2000c1e1900 */
[C---:B---3--:R-:W-:Y:S01]  /*0a80*/  FFMA R129, R0.reuse, -0.0078125, R129 ;  /* 0xbc00000000817823 */ /* 0x048fe20000000081 */
[----:B------:R-:W-:Y:S02]  /*0a90*/  FFMA R4, R121, R121, RZ ;  /* 0x0000007979047223 */ /* 0x000fe400000000ff */
[----:B------:R-:W3:Y:S01]  /*0aa0*/  LDG.E R50, desc[UR10][R2.64+0x134] ;  /* 0x0001340a02327981 */ /* 0x000ee2000c1e1900 */
[C---:B----4-:R-:W-:Y:S01]  /*0ab0*/  FFMA R127, R0.reuse, -0.0078125, R127 ;  /* 0xbc000000007f7823 */ /* 0x050fe2000000007f */
[----:B------:R-:W-:Y:S01]  /*0ac0*/  FFMA R4, R129, R129, R4 ;  /* 0x0000008181047223 */ /* 0x000fe20000000004 */
[C---:B-----5:R-:W-:Y:S01]  /*0ad0*/  FFMA R126, R0.reuse, -0.0078125, R23 ;  /* 0xbc000000007e7823 */ /* 0x060fe20000000017 */
[----:B------:R-:W4:Y:S02]  /*0ae0*/  LDG.E R49, desc[UR10][R2.64+0x138] ;  /* 0x0001380a02317981 */ /* 0x000f24000c1e1900 */
[----:B------:R-:W-:Y:S01]  /*0af0*/  FFMA R23, R127, R127, R4 ;  /* 0x0000007f7f177223 */ /* 0x000fe20000000004 */
[----:B------:R-:W-:Y:S01]  /*0b00*/  FFMA R125, R0, -0.0078125, R125 ;  /* 0xbc000000007d7823 */ /* 0x000fe2000000007d */
[----:B------:R-:W5:Y:S02]  /*0b10*/  LDG.E R48, desc[UR10][R2.64+0x13c] ;  /* 0x00013c0a02307981 */ /* 0x000f64000c1e1900 */
[----:B------:R-:W-:Y:S01]  /*0b20*/  FFMA R4, R126, R126, R23 ;  /* 0x0000007e7e047223 */ /* 0x000fe20000000017 */
[C---:B------:R-:W-:Y:S01]  /*0b30*/  FFMA R124, R0.reuse, -0.0078125, R25 ;  /* 0xbc000000007c7823 */ /* 0x040fe20000000019 */
[----:B------:R-:W5:Y:S02]  /*0b40*/  LDG.E R47, desc[UR10][R2.64+0x140] ;  /* 0x0001400a022f7981 */ /* 0x000f64000c1e1900 */
        /* <DEDUP_REMOVED lines=140> */
[----:B------:R0:W5:Y:S02]  /*1410*/  LDG.E R131, desc[UR10][R2.64+0x1fc] ;  /* 0x0001fc0a02837981 */ /* 0x000164000c1e1900 */
[----:B------:R-:W-:Y:S01]  /*1420*/  FFMA R4, R76, R76, R4 ;  /* 0x0000004c4c047223 */ /* 0x000fe20000000004 */
[----:B------:R-:W-:Y:S01]  /*1430*/  BSSY.RECONVERGENT B0, `(.L_x_1) ;  /* 0x00000a4000007945 */ /* 0x000fe20003800200 */
[----:B------:R-:W-:-:S02]  /*1440*/  FFMA R74, R0, -0.0078125, R74 ;  /* 0xbc000000004a7823 */ /* 0x000fc4000000004a */
[----:B------:R-:W-:Y:S01]  /*1450*/  FFMA R4, R75, R75, R4 ;  /* 0x0000004b4b047223 */ /* 0x000fe20000000004 */
[----:B------:R-:W-:-:S03]  /*1460*/  FFMA R73, R0, -0.0078125, R73 ;  /* 0xbc00000000497823 */ /* 0x000fc60000000049 */
[----:B------:R-:W-:Y:S01]  /*1470*/  FFMA R4, R74, R74, R4 ;  /* 0x0000004a4a047223 */ /* 0x000fe20000000004 */
[----:B------:R-:W-:-:S03]  /*1480*/  FFMA R72, R0, -0.0078125, R72 ;  /* 0xbc00000000487823 */ /* 0x000fc60000000048 */
[----:B------:R-:W-:Y:S01]  /*1490*/  FFMA R4, R73, R73, R4 ;  /* 0x0000004949047223 */ /* 0x000fe20000000004 */
[----:B------:R-:W-:-:S03]  /*14a0*/  FFMA R71, R0, -0.0078125, R71 ;  /* 0xbc00000000477823 */ /* 0x000fc60000000047 */
[----:B------:R-:W-:Y:S01]  /*14b0*/  FFMA R4, R72, R72, R4 ;  /* 0x0000004848047223 */ /* 0x000fe20000000004 */
[----:B------:R-:W-:-:S03]  /*14c0*/  FFMA R70, R0, -0.0078125, R70 ;  /* 0xbc00000000467823 */ /* 0x000fc60000000046 */
[----:B0-----:R-:W-:Y:S01]  /*14d0*/  FFMA R3, R71, R71, R4 ;  /* 0x0000004747037223 */ /* 0x001fe20000000004 */
[----:B------:R-:W-:-:S03]  /*14e0*/  FFMA R69, R0, -0.0078125, R69 ;  /* 0xbc00000000457823 */ /* 0x000fc60000000045 */
        /* <DEDUP_REMOVED lines=35> */
[----:B--2---:R-:W-:-:S03]  /*1720*/  FFMA R51, R0, -0.0078125, R51 ;  /* 0xbc00000000337823 */ /* 0x004fc60000000033 */
[----:B------:R-:W-:Y:S01]  /*1730*/  FFMA R2, R52, R52, R3 ;  /* 0x0000003434027223 */ /* 0x000fe20000000003 */
[----:B---3--:R-:W-:-:S03]  /*1740*/  FFMA R50, R0, -0.0078125, R50 ;  /* 0xbc00000000327823 */ /* 0x008fc60000000032 */
[----:B------:R-:W-:Y:S01]  /*1750*/  FFMA R3, R51, R51, R2 ;  /* 0x0000003333037223 */ /* 0x000fe20000000002 */
[----:B----4-:R-:W-:-:S03]  /*1760*/  FFMA R49, R0, -0.0078125, R49 ;  /* 0xbc00000000317823 */ /* 0x010fc60000000031 */
[----:B------:R-:W-:Y:S01]  /*1770*/  FFMA R2, R50, R50, R3 ;  /* 0x0000003232027223 */ /* 0x000fe20000000003 */
[----:B-----5:R-:W-:-:S03]  /*1780*/  FFMA R48, R0, -0.0078125, R48 ;  /* 0xbc00000000307823 */ /* 0x020fc60000000030 */
        /* <DEDUP_REMOVED lines=96> */
[----:B------:R-:W-:-:S04]  /*1d90*/  FFMA R0, R130, R130, R3 ;  /* 0x0000008282007223 */ /* 0x000fc80000000003 */
[----:B------:R-:W-:-:S04]  /*1da0*/  FFMA R0, R113, R113, R0 ;  /* 0x0000007171007223 */ /* 0x000fc80000000000 */
[----:B------:R-:W-:-:S04]  /*1db0*/  FMUL R2, R0, 0.0078125 ;  /* 0x3c00000000027820 */ /* 0x000fc80000400000 */
[----:B------:R0:W1:Y:S01]  /*1dc0*/  MUFU.RSQ R3, R2 ;  /* 0x0000000200037308 */ /* 0x0000620000001400 */
[----:B------:R-:W-:-:S04]  /*1dd0*/  IADD3 R0, PT, PT, R2, -0xd000000, RZ ;  /* 0xf300000002007810 */ /* 0x000fc80007ffe0ff */
[----:B------:R-:W-:-:S13]  /*1de0*/  ISETP.GT.U32.AND P0, PT, R0, 0x727fffff, PT ;  /* 0x727fffff0000780c */ /* 0x000fda0003f04070 */
[----:B01----:R-:W-:Y:S05]  /*1df0*/  @!P0 BRA `(.L_x_2) ;  /* 0x00000000000c8947 */ /* 0x003fea0003800000 */
[----:B------:R-:W-:-:S07]  /*1e00*/  MOV R136, 0x1e20 ;  /* 0x00001e2000887802 */ /* 0x000fce0000000f00 */
[----:B------:R-:W-:Y:S05]  /*1e10*/  CALL.REL.NOINC `($__internal_0_$__cuda_sm20_sqrt_rn_f32_slowpath) ;  /* 0x0000009800287944 */ /* 0x000fea0003c00000 */
[----:B------:R-:W-:Y:S05]  /*1e20*/  BRA `(.L_x_3) ;  /* 0x0000000000107947 */ /* 0x000fea0003800000 */
.L_x_2:
[----:B------:R-:W-:Y:S01]  /*1e30*/  FMUL.FTZ R128, R2, R3 ;  /* 0x0000000302807220 */ /* 0x000fe20000410000 */
[----:B------:R-:W-:-:S03]  /*1e40*/  FMUL.FTZ R0, R3, 0.5 ;  /* 0x3f00000003007820 */ /* 0x000fc60000410000 */
[----:B------:R-:W-:-:S04]  /*1e50*/  FFMA R3, -R128, R128, R2 ;  /* 0x0000008080037223 */ /* 0x000fc80000000102 */
[----:B------:R-:W-:-:S07]  /*1e60*/  FFMA R128, R3, R0, R128 ;  /* 0x0000000003807223 */ /* 0x000fce0000000080 */
.L_x_3:
[----:B------:R-:W-:Y:S05]  /*1e70*/  BSYNC.RECONVERGENT B0 ;  /* 0x0000000000007941 */ /* 0x000fea0003800200 */
.L_x_1:
[----:B------:R-:W0:Y:S02]  /*1e80*/  LDC.64 R2, c[0x0][0x388] ;  /* 0x0000e200ff027b82 */ /* 0x000e240000000a00 */
[----:B0-----:R-:W2:Y:S04]  /*1e90*/  LDG.E R142, desc[UR10][R2.64] ;  /* 0x0000000a028e7981 */ /* 0x001ea8000c1e1900 */
        /* <DEDUP_REMOVED lines=18> */
[----:B------:R-:W-:-:S03]  /*1fc0*/  FADD R128, R128, 9.9999997473787516356e-06 ;  /* 0x3727c5ac80807421 */ /* 0x000fc60000000000 */
[----:B------:R-:W5:Y:S01]  /*1fd0*/  LDG.E R156, desc[UR10][R2.64+0x48] ;  /* 0x0000480a029c7981 */ /* 0x000f62000c1e1900 */
[----:B------:R-:W0:Y:S03]  /*1fe0*/  MUFU.RCP R131, R128 ;  /* 0x0000008000837308 */ /* 0x000e260000001000 */
[----:B------:R-:W5:Y:S04]  /*1ff0*/  LDG.E R155, desc[UR10][R2.64+0x4c] ;  /* 0x00004c0a029b7981 */ /* 0x000f68000c1e1900 */
[----:B------:R-:W5:Y:S04]  /*2000*/  LDG.E R158, desc[UR10][R2.64+0x50] ;  /* 0x0000500a029e7981 */ /* 0x000f68000c1e1900 */
[----:B------:R-:W5:Y:S04]  /*2010*/  LDG.E R157, desc[UR10][R2.64+0x54] ;  /* 0x0000540a029d7981 */ /* 0x000f68000c1e1900 */
[----:B------:R-:W5:Y:S01]  /*2020*/  LDG.E R159, desc[UR10][R2.64+0x5c] ;  /* 0x00005c0a029f7981 */ /* 0x000f62000c1e1900 */
[----:B0-----:R-:W-:-:S03]  /*2030*/  FFMA R154, -R128, R131, 1 ;  /* 0x3f800000809a7423 */ /* 0x001fc60000000183 */
[----:B------:R-:W5:Y:S01]  /*2040*/  LDG.E R153, desc[UR10][R2.64+0x64] ;  /* 0x0000640a02997981 */ /* 0x000f62000c1e1900 */
[----:B------:R-:W-:-:S03]  /*2050*/  FFMA R154, R131, R154, R131 ;  /* 0x0000009a839a7223 */ /* 0x000fc60000000083 */
[----:B------:R-:W5:Y:S04]  /*2060*/  LDG.E R160, desc[UR10][R2.64+0x58] ;  /* 0x0000580a02a07981 */ /* 0x000f68000c1e1900 */
[----:B------:R-:W5:Y:S04]  /*2070*/  LDG.E R161, desc[UR10][R2.64+0xc4] ;  /* 0x0000c40a02a17981 */ /* 0x000f68000c1e1900 */
[----:B------:R-:W5:Y:S01]  /*2080*/  LDG.E R163, desc[UR10][R2.64+0x19c] ;  /* 0x00019c0a02a37981 */ /* 0x000f62000c1e1900 */
[----:B--2---:R-:W-:-:S04]  /*2090*/  FMUL R121, R121, R142 ;  /* 0x0000008e79797220 */ /* 0x004fc80000400000 */
[----:B------:R-:W-:-:S04]  /*20a0*/  FFMA R131, R121, R154, RZ ;  /* 0x0000009a79837223 */ /* 0x000fc800000000ff */
[----:B------:R-:W-:Y:S01]  /*20b0*/  FFMA R142, -R128, R131, R121 ;  /* 0x00000083808e7223 */ /* 0x000fe20000000179 */
[----:B---3--:R-:W-:Y:S01]  /*20c0*/  FMUL R111, R111, R0 ;  /* 0x000000006f6f7220 */ /* 0x008fe20000400000 */
[----:B----4-:R-:W-:Y:S01]  /*20d0*/  FMUL R113, R113, R152 ;  /* 0x0000009871717220 */ /* 0x010fe20000400000 */
[----:B------:R-:W2:Y:S01]  /*20e0*/  LDG.E R0, desc[UR10][R2.64+0xb0] ;  /* 0x0000b00a02007981 */ /* 0x000ea2000c1e1900 */
[----:B------:R-:W-:Y:S01]  /*20f0*/  FFMA R131, R154, R142, R131 ;  /* 0x0000008e9a837223 */ /* 0x000fe20000000083 */
[----:B-----5:R-:W-:Y:S02]  /*2100*/  FMUL R129, R129, R144 ;  /* 0x0000009081817220 */ /* 0x020fe40000400000 */
[----:B------:R-:W3:Y:S01]  /*2110*/  LDG.E R154, desc[UR10][R2.64+0x60] ;  /* 0x0000600a029a7981 */ /* 0x000ee2000c1e1900 */
[----:B------:R-:W-:-:S03]  /*2120*/  FMUL R127, R127, R146 ;  /* 0x000000927f7f7220 */ /* 0x000fc60000400000 */
[----:B------:R-:W4:Y:S01]  /*2130*/  LDG.E R152, desc[UR10][R2.64+0x68] ;  /* 0x0000680a02987981 */ /* 0x000f22000c1e1900 */
[----:B------:R-:W-:-:S03]  /*2140*/  FMUL R126, R126, R149 ;  /* 0x000000957e7e7220 */ /* 0x000fc60000400000 */
[----:B------:R-:W5:Y:S01]  /*2150*/  LDG.E R149, desc[UR10][R2.64+0x74] ;  /* 0x0000740a02957981 */ /* 0x000f62000c1e1900 */
        /* <DEDUP_REMOVED lines=25> */
[----:B------:R-:W5:Y:S04]  /*22f0*/  LDG.E R138, desc[UR10][R2.64+0xa0] ;  /* 0x0000a00a028a7981 */ /* 0x000f68000c1e1900 */
[----:B------:R-:W5:Y:S04]  /*2300*/  LDG.E R137, desc[UR10][R2.64+0xa4] ;  /* 0x0000a40a02897981 */ /* 0x000f68000c1e1900 */
[----:B------:R-:W5:Y:S04]  /*2310*/  LDG.E R136, desc[UR10][R2.64+0xa8] ;  /* 0x0000a80a02887981 */ /* 0x000f68000c1e1900 */
[----:B------:R-:W5:Y:S01]  /*2320*/  LDG.E R135, desc[UR10][R2.64+0xac] ;  /* 0x0000ac0a02877981 */ /* 0x000f62000c1e1900 */
[----:B------:R-:W-:Y:S01]  /*2330*/  FMUL R109, R109, R156 ;  /* 0x0000009c6d6d7220 */ /* 0x000fe20000400000 */
[----:B------:R-:W-:Y:S01]  /*2340*/  FMUL R108, R108, R155 ;  /* 0x0000009b6c6c7220 */ /* 0x000fe20000400000 */
[----:B------:R-:W-:Y:S01]  /*2350*/  FMUL R107, R107, R158 ;  /* 0x0000009e6b6b7220 */ /* 0x000fe20000400000 */
[----:B------:R-:W-:Y:S01]  /*2360*/  FMUL R106, R106, R157 ;  /* 0x0000009d6a6a7220 */ /* 0x000fe20000400000 */
[----:B------:R-:W-:Y:S01]  /*2370*/  FMUL R104, R104, R159 ;  /* 0x0000009f68687220 */ /* 0x000fe20000400000 */
[----:B------:R-:W5:Y:S01]  /*2380*/  LDG.E R157, desc[UR10][R2.64+0xb4] ;  /* 0x0000b40a029d7981 */ /* 0x000f62000c1e1900 */
[----:B------:R-:W-:-:S03]  /*2390*/  FMUL R102, R102, R153 ;  /* 0x0000009966667220 */ /* 0x000fc60000400000 */
[----:B------:R-:W5:Y:S04]  /*23a0*/  LDG.E R159, desc[UR10][R2.64+0xbc] ;  /* 0x0000bc0a029f7981 */ /* 0x000f68000c1e1900 */
[----:B------:R-:W5:Y:S04]  /*23b0*/  LDG.E R156, desc[UR10][R2.64+0xc0] ;  /* 0x0000c00a029c7981 */ /* 0x000f68000c1e1900 */
[----:B------:R-:W5:Y:S04]  /*23c0*/  LDG.E R158, desc[UR10][R2.64+0xc8] ;  /* 0x0000c80a029e7981 */ /* 0x000f68000c1e1900 */
[----:B------:R-:W5:Y:S04]  /*23d0*/  LDG.E R155, desc[UR10][R2.64+0xcc] ;  /* 0x0000cc0a029b7981 */ /* 0x000f68000c1e1900 */
[----:B------:R-:W5:Y:S01]  /*23e0*/  LDG.E R153, desc[UR10][R2.64+0xd4] ;  /* 0x0000d40a02997981 */ /* 0x000f62000c1e1900 */
[----:B--2---:R-:W-:-:S03]  /*23f0*/  FMUL R83, R83, R0 ;  /* 0x0000000053537220 */ /* 0x004fc60000400000 */
[----:B------:R-:W2:Y:S01]  /*2400*/  LDG.E R0, desc[UR10][R2.64+0x118] ;  /* 0x0001180a02007981 */ /* 0x000ea2000c1e1900 */
[----:B---3--:R-:W-:-:S03]  /*2410*/  FMUL R103, R103, R154 ;  /* 0x0000009a67677220 */ /* 0x008fc60000400000 */
[----:B------:R-:W3:Y:S01]  /*2420*/  LDG.E R154, desc[UR10][R2.64+0xb8] ;  /* 0x0000b80a029a7981 */ /* 0x000ee2000c1e1900 */
[----:B----4-:R-:W-:-:S03]  /*2430*/  FMUL R101, R101, R152 ;  /* 0x0000009865657220 */ /* 0x010fc60000400000 */
[----:B------:R-:W4:Y:S01]  /*2440*/  LDG.E R152, desc[UR10][R2.64+0xd0] ;  /* 0x0000d00a02987981 */ /* 0x000f22000c1e1900 */
[----:B-----5:R-:W-:-:S03]  /*2450*/  FMUL R98, R98, R149 ;  /* 0x0000009562627220 */ /* 0x020fc60000400000 */
        /* <DEDUP_REMOVED lines=85> */
[----:B------:R-:W-:Y:S01]  /*29b0*/  FMUL R105, R105, R160 ;  /* 0x000000a069697220 */ /* 0x000fe20000400000 */
[----:B------:R-:W-:Y:S01]  /*29c0*/  FMUL R78, R78, R161 ;  /* 0x000000a14e4e7220 */ /* 0x000fe20000400000 */
[----:B------:R-:W-:Y:S01]  /*29d0*/  FMUL R52, R52, R157 ;  /* 0x0000009d34347220 */ /* 0x000fe20000400000 */
        /* <DEDUP_REMOVED lines=52> */
[----:B------:R2:W5:Y:S01]  /*2d20*/  LDG.E R135, desc[UR10][R2.64+0x1f0] ;  /* 0x0001f00a02877981 */ /* 0x000562000c1e1900 */
[----:B------:R-:W0:Y:S01]  /*2d30*/  FCHK P0, R121, R128 ;  /* 0x0000008079007302 */ /* 0x000e220000000000 */
[----:B------:R-:W-:Y:S01]  /*2d40*/  BSSY.RECONVERGENT B2, `(.L_x_4) ;  /* 0x0000022000027945 */ /* 0x000fe20003800200 */
[----:B------:R-:W-:Y:S01]  /*2d50*/  FMUL R51, R51, R160 ;  /* 0x000000a033337220 */ /* 0x000fe20000400000 */
        /* <DEDUP_REMOVED lines=8> */
[----:B--2---:R-:W-:Y:S01]  /*2de0*/  FMUL R2, R133, R0 ;  /* 0x0000000085027220 */ /* 0x004fe20000400000 */
[----:B---3--:R-:W-:Y:S01]  /*2df0*/  FMUL R23, R23, R154 ;  /* 0x0000009a17177220 */ /* 0x008fe20000400000 */
[----:B----4-:R-:W-:Y:S01]  /*2e00*/  FMUL R21, R21, R152 ;  /* 0x0000009815157220 */ /* 0x010fe20000400000 */
[----:B-----5:R-:W-:Y:S01]  /*2e10*/  FMUL R14, R14, R149 ;  /* 0x000000950e0e7220 */ /* 0x020fe20000400000 */
        /* <DEDUP_REMOVED lines=16> */
[----:B0-----:R-:W-:Y:S06]  /*2f20*/  @!P0 BRA `(.L_x_5) ;  /* 0x00000000000c8947 */ /* 0x001fec0003800000 */
[----:B------:R-:W-:-:S07]  /*2f30*/  MOV R134, 0x2f50 ;  /* 0x00002f5000867802 */ /* 0x000fce0000000f00 */
[----:B------:R-:W-:Y:S05]  /*2f40*/  CALL.REL.NOINC `($__internal_1_$__cuda_sm3x_div_rn_noftz_f32_slowpath) ;  /* 0x0000008800387944 */ /* 0x000fea0003c00000 */
[----:B------:R-:W-:-:S07]  /*2f50*/  MOV R131, R121 ;  /* 0x0000007900837202 */ /* 0x000fce0000000f00 */
.L_x_5:
[----:B------:R-:W-:Y:S05]  /*2f60*/  BSYNC.RECONVERGENT B2 ;  /* 0x0000000000027941 */ /* 0x000fea0003800200 */
.L_x_4:
[----:B------:R-:W0:Y:S01]  /*2f70*/  MUFU.RCP R121, R128 ;  /* 0x0000008000797308 */ /* 0x000e220000001000 */
[----:B------:R-:W-:Y:S07]  /*2f80*/  BSSY.RECONVERGENT B2, `(.L_x_6) ;  /* 0x000000c000027945 */ /* 0x000fee0003800200 */
[----:B------:R-:W1:Y:S01]  /*2f90*/  FCHK P0, R129, R128 ;  /* 0x0000008081007302 */ /* 0x000e620000000000 */
[----:B0-----:R-:W-:-:S04]  /*2fa0*/  FFMA R130, -R128, R121, 1 ;  /* 0x3f80000080827423 */ /* 0x001fc80000000179 */
[----:B------:R-:W-:-:S04]  /*2fb0*/  FFMA R133, R121, R130, R121 ;  /* 0x0000008279857223 */ /* 0x000fc80000000079 */
[----:B------:R-:W-:-:S04]  /*2fc0*/  FFMA R130, R129, R133, RZ ;  /* 0x0000008581827223 */ /* 0x000fc800000000ff */
[----:B------:R-:W-:-:S04]  /*2fd0*/  FFMA R121, -R128, R130, R129 ;  /* 0x0000008280797223 */ /* 0x000fc80000000181 */
[----:B------:R-:W-:Y:S01]  /*2fe0*/  FFMA R130, R133, R121, R130 ;  /* 0x0000007985827223 */ /* 0x000fe20000000082 */
[----:B-1----:R-:W-:Y:S06]  /*2ff0*/  @!P0 BRA `(.L_x_7) ;  /* 0x0000000000108947 */ /* 0x002fec0003800000 */
[----:B------:R-:W-:Y:S02]  /*3000*/  MOV R121, R129 ;  /* 0x0000008100797202 */ /* 0x000fe40000000f00 */
[----:B------:R-:W-:-:S07]  /*3010*/  MOV R134, 0x3030 ;  /* 0x0000303000867802 */ /* 0x000fce0000000f00 */
[----:B------:R-:W-:Y:S05]  /*3020*/  CALL.REL.NOINC `($__internal_1_$__cuda_sm3x_div_rn_noftz_f32_slowpath) ;  /* 0x0000008800007944 */ /* 0x000fea0003c00000 */
[----:B------:R-:W-:-:S07]  /*3030*/  MOV R130, R121 ;  /* 0x0000007900827202 */ /* 0x000fce0000000f00 */
.L_x_7:
[----:B------:R-:W-:Y:S05]  /*3040*/  BSYNC.RECONVERGENT B2 ;  /* 0x0000000000027941 */ /* 0x000fea0003800200 */
.L_x_6:
        /* <DEDUP_REMOVED lines=13> */
.L_x_9:
[----:B------:R-:W-:Y:S05]  /*3120*/  BSYNC.RECONVERGENT B2 ;  /* 0x0000000000027941 */ /* 0x000fea0003800200 */
.L_x_8:
        /* <DEDUP_REMOVED lines=13> */
.L_x_11:
[----:B------:R-:W-:Y:S05]  /*3200*/  BSYNC.RECONVERGENT B2 ;  /* 0x0000000000027941 */ /* 0x000fea0003800200 */
.L_x_10:
        /* <DEDUP_REMOVED lines=13> */
.L_x_13:
[----:B------:R-:W-:Y:S05]  /*32e0*/  BSYNC.RECONVERGENT B2 ;  /* 0x0000000000027941 */ /* 0x000fea0003800200 */
.L_x_12:
        /* <DEDUP_REMOVED lines=13> */
.L_x_15:
[----:B------:R-:W-:Y:S05]  /*33c0*/  BSYNC.RECONVERGENT B2 ;  /* 0x0000000000027941 */ /* 0x000fea0003800200 */
.L_x_14:
        /* <DEDUP_REMOVED lines=13> */
.L_x_17:
[----:B------:R-:W-:Y:S05]  /*34a0*/  BSYNC.RECONVERGENT B2 ;  /* 0x0000000000027941 */ /* 0x000fea0003800200 */
.L_x_16:
        /* <DEDUP_REMOVED lines=13> */
.L_x_19:
[----:B------:R-:W-:Y:S05]  /*3580*/  BSYNC.RECONVERGENT B2 ;  /* 0x0000000000027941 */ /* 0x000fea0003800200 */
.L_x_18:
        /* <DEDUP_REMOVED lines=13> */
.L_x_21:
[----:B------:R-:W-:Y:S05]  /*3660*/  BSYNC.RECONVERGENT B2 ;  /* 0x0000000000027941 */ /* 0x000fea0003800200 */
.L_x_20:
        /* <DEDUP_REMOVED lines=13> */
.L_x_23:
[----:B------:R-:W-:Y:S05]  /*3740*/  BSYNC.RECONVERGENT B2 ;  /* 0x0000000000027941 */ /* 0x000fea0003800200 */
.L_x_22:
        /* <DEDUP_REMOVED lines=13> */
.L_x_25:
[----:B------:R-:W-:Y:S05]  /*3820*/  BSYNC.RECONVERGENT B2 ;  /* 0x0000000000027941 */ /* 0x000fea0003800200 */
.L_x_24:
        /* <DEDUP_REMOVED lines=13> */
.L_x_27:
[----:B------:R-:W-:Y:S05]  /*3900*/  BSYNC.RECONVERGENT B2 ;  /* 0x0000000000027941 */ /* 0x000fea0003800200 */
.L_x_26:
        /* <DEDUP_REMOVED lines=13> */
.L_x_29:
[----:B------:R-:W-:Y:S05]  /*39e0*/  BSYNC.RECONVERGENT B2 ;  /* 0x0000000000027941 */ /* 0x000fea0003800200 */
.L_x_28:
        /* <DEDUP_REMOVED lines=13> */
.L_x_31:
[----:B------:R-:W-:Y:S05]  /*3ac0*/  BSYNC.RECONVERGENT B2 ;  /* 0x0000000000027941 */ /* 0x000fea0003800200 */
.L_x_30:
        /* <DEDUP_REMOVED lines=13> */
.L_x_33:
[----:B------:R-:W-:Y:S05]  /*3ba0*/  BSYNC.RECONVERGENT B2 ;  /* 0x0000000000027941 */ /* 0x000fea0003800200 */
.L_x_32:
        /* <DEDUP_REMOVED lines=13> */
.L_x_35:
[----:B------:R-:W-:Y:S05]  /*3c80*/  BSYNC.RECONVERGENT B2 ;  /* 0x0000000000027941 */ /* 0x000fea0003800200 */
.L_x_34:
        /* <DEDUP_REMOVED lines=13> */
.L_x_37:
[----:B------:R-:W-:Y:S05]  /*3d60*/  BSYNC.RECONVERGENT B2 ;  /* 0x0000000000027941 */ /* 0x000fea0003800200 */
.L_x_36:
        /* <DEDUP_REMOVED lines=13> */
.L_x_39:
[----:B------:R-:W-:Y:S05]  /*3e40*/  BSYNC.RECONVERGENT B2 ;  /* 0x0000000000027941 */ /* 0x000fea0003800200 */
.L_x_38:
        /* <DEDUP_REMOVED lines=13> */
.L_x_41:
[----:B------:R-:W-:Y:S05]  /*3f20*/  BSYNC.RECONVERGENT B2 ;  /* 0x0000000000027941 */ /* 0x000fea0003800200 */
.L_x_40:
        /* <DEDUP_REMOVED lines=13> */
.L_x_43:
[----:B------:R-:W-:Y:S05]  /*4000*/  BSYNC.RECONVERGENT B2 ;  /* 0x0000000000027941 */ /* 0x000fea0003800200 */
.L_x_42:
        /* <DEDUP_REMOVED lines=13> */
.L_x_45:
[----:B------:R-:W-:Y:S05]  /*40e0*/  BSYNC.RECONVERGENT B2 ;  /* 0x0000000000027941 */ /* 0x000fea0003800200 */
.L_x_44:
        /* <DEDUP_REMOVED lines=13> */
.L_x_47:
[----:B------:R-:W-:Y:S05]  /*41c0*/  BSYNC.RECONVERGENT B2 ;  /* 0x0000000000027941 */ /* 0x000fea0003800200 */
.L_x_46:
        /* <DEDUP_REMOVED lines=13> */
.L_x_49:
[----:B------:R-:W-:Y:S05]  /*42a0*/  BSYNC.RECONVERGENT B2 ;  /* 0x0000000000027941 */ /* 0x000fea0003800200 */
.L_x_48:
        /* <DEDUP_REMOVED lines=13> */
.L_x_51:
[----:B------:R-:W-:Y:S05]  /*4380*/  BSYNC.RECONVERGENT B2 ;  /* 0x0000000000027941 */ /* 0x000fea0003800200 */
.L_x_50:
        /* <DEDUP_REMOVED lines=13> */
.L_x_53:
[----:B------:R-:W-:Y:S05]  /*4460*/  BSYNC.RECONVERGENT B2 ;  /* 0x0000000000027941 */ /* 0x000fea0003800200 */
.L_x_52:
        /* <DEDUP_REMOVED lines=13> */
.L_x_55:
[----:B------:R-:W-:Y:S05]  /*4540*/  BSYNC.RECONVERGENT B2 ;  /* 0x0000000000027941 */ /* 0x000fea0003800200 */
.L_x_54:
        /* <DEDUP_REMOVED lines=13> */
.L_x_57:
[----:B------:R-:W-:Y:S05]  /*4620*/  BSYNC.RECONVERGENT B2 ;  /* 0x0000000000027941 */ /* 0x000fea0003800200 */
.L_x_56:
        /* <DEDUP_REMOVED lines=13> */
.L_x_59:
[----:B------:R-:W-:Y:S05]  /*4700*/  BSYNC.RECONVERGENT B2 ;  /* 0x0000000000027941 */ /* 0x000fea0003800200 */
.L_x_58:
        /* <DEDUP_REMOVED lines=13> */
.L_x_61:
[----:B------:R-:W-:Y:S05]  /*47e0*/  BSYNC.RECONVERGENT B2 ;  /* 0x0000000000027941 */ /* 0x000fea0003800200 */
.L_x_60:
        /* <DEDUP_REMOVED lines=13> */
.L_x_63:
[----:B------:R-:W-:Y:S05]  /*48c0*/  BSYNC.RECONVERGENT B2 ;  /* 0x0000000000027941 */ /* 0x000fea0003800200 */
.L_x_62:
        /* <DEDUP_REMOVED lines=13> */
.L_x_65:
[----:B------:R-:W-:Y:S05]  /*49a0*/  BSYNC.RECONVERGENT B2 ;  /* 0x0000000000027941 */ /* 0x000fea0003800200 */
.L_x_64:
        /* <DEDUP_REMOVED lines=13> */
.L_x_67:
[----:B------:R-:W-:Y:S05]  /*4a80*/  BSYNC.RECONVERGENT B2 ;  /* 0x0000000000027941 */ /* 0x000fea0003800200 */
.L_x_66:
        /* <DEDUP_REMOVED lines=13> */
.L_x_69:
[----:B------:R-:W-:Y:S05]  /*4b60*/  BSYNC.RECONVERGENT B2 ;  /* 0x0000000000027941 */ /* 0x000fea0003800200 */
.L_x_68:
        /* <DEDUP_REMOVED lines=13> */
.L_x_71:
[----:B------:R-:W-:Y:S05]  /*4c40*/  BSYNC.RECONVERGENT B2 ;  /* 0x0000000000027941 */ /* 0x000fea0003800200 */
.L_x_70:
        /* <DEDUP_REMOVED lines=13> */
.L_x_73:
[----:B------:R-:W-:Y:S05]  /*4d20*/  BSYNC.RECONVERGENT B2 ;  /* 0x0000000000027941 */ /* 0x000fea0003800200 */
.L_x_72:
        /* <DEDUP_REMOVED lines=13> */
.L_x_75:
[----:B------:R-:W-:Y:S05]  /*4e00*/  BSYNC.RECONVERGENT B2 ;  /* 0x0000000000027941 */ /* 0x000fea0003800200 */
.L_x_74:
        /* <DEDUP_REMOVED lines=13> */
.L_x_77:
[----:B------:R-:W-:Y:S05]  /*4ee0*/  BSYNC.RECONVERGENT B2 ;  /* 0x0000000000027941 */ /* 0x000fea0003800200 */
.L_x_76:
        /* <DEDUP_REMOVED lines=13> */
.L_x_79:
[----:B------:R-:W-:Y:S05]  /*4fc0*/  BSYNC.RECONVERGENT B2 ;  /* 0x0000000000027941 */ /* 0x000fea0003800200 */
.L_x_78:
        /* <DEDUP_REMOVED lines=13> */
.L_x_81:
[----:B------:R-:W-:Y:S05]  /*50a0*/  BSYNC.RECONVERGENT B2 ;  /* 0x0000000000027941 */ /* 0x000fea0003800200 */
.L_x_80:
        /* <DEDUP_REMOVED lines=13> */
.L_x_83:
[----:B------:R-:W-:Y:S05]  /*5180*/  BSYNC.RECONVERGENT B2 ;  /* 0x0000000000027941 */ /* 0x000fea0003800200 */
.L_x_82:
        /* <DEDUP_REMOVED lines=13> */
.L_x_85:
[----:B------:R-:W-:Y:S05]  /*5260*/  BSYNC.RECONVERGENT B2 ;  /* 0x0000000000027941 */ /* 0x000fea0003800200 */
.L_x_84:
        /* <DEDUP_REMOVED lines=13> */
.L_x_87:
[----:B------:R-:W-:Y:S05]  /*5340*/  BSYNC.RECONVERGENT B2 ;  /* 0x0000000000027941 */ /* 0x000fea0003800200 */
.L_x_86:
        /* <DEDUP_REMOVED lines=13> */
.L_x_89:
[----:B------:R-:W-:Y:S05]  /*5420*/  BSYNC.RECONVERGENT B2 ;  /* 0x0000000000027941 */ /* 0x000fea0003800200 */
.L_x_88:
        /* <DEDUP_REMOVED lines=13> */
.L_x_91:
[----:B------:R-:W-:Y:S05]  /*5500*/  BSYNC.RECONVERGENT B2 ;  /* 0x0000000000027941 */ /* 0x000fea0003800200 */
.L_x_90:
        /* <DEDUP_REMOVED lines=13> */
.L_x_93:
[----:B------:R-:W-:Y:S05]  /*55e0*/  BSYNC.RECONVERGENT B2 ;  /* 0x0000000000027941 */ /* 0x000fea0003800200 */
.L_x_92:
        /* <DEDUP_REMOVED lines=13> */
.L_x_95:
[----:B------:R-:W-:Y:S05]  /*56c0*/  BSYNC.RECONVERGENT B2 ;  /* 0x0000000000027941 */ /* 0x000fea0003800200 */
.L_x_94:
        /* <DEDUP_REMOVED lines=13> */
.L_x_97:
[----:B------:R-:W-:Y:S05]  /*57a0*/  BSYNC.RECONVERGENT B2 ;  /* 0x0000000000027941 */ /* 0x000fea0003800200 */
.L_x_96:
        /* <DEDUP_REMOVED lines=13> */
.L_x_99:
[----:B------:R-:W-:Y:S05]  /*5880*/  BSYNC.RECONVERGENT B2 ;  /* 0x0000000000027941 */ /* 0x000fea0003800200 */
.L_x_98:
        /* <DEDUP_REMOVED lines=13> */
.L_x_101:
[----:B------:R-:W-:Y:S05]  /*5960*/  BSYNC.RECONVERGENT B2 ;  /* 0x0000000000027941 */ /* 0x000fea0003800200 */
.L_x_100:
        /* <DEDUP_REMOVED lines=13> */
.L_x_103:
[----:B------:R-:W-:Y:S05]  /*5a40*/  BSYNC.RECONVERGENT B2 ;  /* 0x0000000000027941 */ /* 0x000fea0003800200 */
.L_x_102:
        /* <DEDUP_REMOVED lines=13> */
.L_x_105:
[----:B------:R-:W-:Y:S05]  /*5b20*/  BSYNC.RECONVERGENT B2 ;  /* 0x0000000000027941 */ /* 0x000fea0003800200 */
.L_x_104:
        /* <DEDUP_REMOVED lines=13> */
.L_x_107:
[----:B------:R-:W-:Y:S05]  /*5c00*/  BSYNC.RECONVERGENT B2 ;  /* 0x0000000000027941 */ /* 0x000fea0003800200 */
.L_x_106:
        /* <DEDUP_REMOVED lines=13> */
.L_x_109:
[----:B------:R-:W-:Y:S05]  /*5ce0*/  BSYNC.RECONVERGENT B2 ;  /* 0x0000000000027941 */ /* 0x000fea0003800200 */
.L_x_108:
        /* <DEDUP_REMOVED lines=13> */
.L_x_111:
[----:B------:R-:W-:Y:S05]  /*5dc0*/  BSYNC.RECONVERGENT B2 ;  /* 0x0000000000027941 */ /* 0x000fea0003800200 */
.L_x_110:
        /* <DEDUP_REMOVED lines=13> */
.L_x_113:
[----:B------:R-:W-:Y:S05]  /*5ea0*/  BSYNC.RECONVERGENT B2 ;  /* 0x0000000000027941 */ /* 0x000fea0003800200 */
.L_x_112:
        /* <DEDUP_REMOVED lines=13> */
.L_x_115:
[----:B------:R-:W-:Y:S05]  /*5f80*/  BSYNC.RECONVERGENT B2 ;  /* 0x0000000000027941 */ /* 0x000fea0003800200 */
.L_x_114:
        /* <DEDUP_REMOVED lines=13> */
.L_x_117:
[----:B------:R-:W-:Y:S05]  /*6060*/  BSYNC.RECONVERGENT B2 ;  /* 0x0000000000027941 */ /* 0x000fea0003800200 */
.L_x_116:
        /* <DEDUP_REMOVED lines=13> */
.L_x_119:
[----:B------:R-:W-:Y:S05]  /*6140*/  BSYNC.RECONVERGENT B2 ;  /* 0x0000000000027941 */ /* 0x000fea0003800200 */
.L_x_118:
        /* <DEDUP_REMOVED lines=13> */
.L_x_121:
[----:B------:R-:W-:Y:S05]  /*6220*/  BSYNC.RECONVERGENT B2 ;  /* 0x0000000000027941 */ /* 0x000fea0003800200 */
.L_x_120:
        /* <DEDUP_REMOVED lines=13> */
.L_x_123:
[----:B------:R-:W-:Y:S05]  /*6300*/  BSYNC.RECONVERGENT B2 ;  /* 0x0000000000027941 */ /* 0x000fea0003800200 */
.L_x_122:
        /* <DEDUP_REMOVED lines=13> */
.L_x_125:
[----:B------:R-:W-:Y:S05]  /*63e0*/  BSYNC.RECONVERGENT B2 ;  /* 0x0000000000027941 */ /* 0x000fea0003800200 */
.L_x_124:
        /* <DEDUP_REMOVED lines=13> */
.L_x_127:
[----:B------:R-:W-:Y:S05]  /*64c0*/  BSYNC.RECONVERGENT B2 ;  /* 0x0000000000027941 */ /* 0x000fea0003800200 */
.L_x_126:
        /* <DEDUP_REMOVED lines=13> */
.L_x_129:
[----:B------:R-:W-:Y:S05]  /*65a0*/  BSYNC.RECONVERGENT B2 ;  /* 0x0000000000027941 */ /* 0x000fea0003800200 */
.L_x_128:
        /* <DEDUP_REMOVED lines=13> */
.L_x_131:
[----:B------:R-:W-:Y:S05]  /*6680*/  BSYNC.RECONVERGENT B2 ;  /* 0x0000000000027941 */ /* 0x000fea0003800200 */
.L_x_130:
        /* <DEDUP_REMOVED lines=13> */
.L_x_133:
[----:B------:R-:W-:Y:S05]  /*6760*/  BSYNC.RECONVERGENT B2 ;  /* 0x0000000000027941 */ /* 0x000fea0003800200 */
.L_x_132:
        /* <DEDUP_REMOVED lines=13> */
.L_x_135:
[----:B------:R-:W-:Y:S05]  /*6840*/  BSYNC.RECONVERGENT B2 ;  /* 0x0000000000027941 */ /* 0x000fea0003800200 */
.L_x_134:
        /* <DEDUP_REMOVED lines=13> */
.L_x_137:
[----:B------:R-:W-:Y:S05]  /*6920*/  BSYNC.RECONVERGENT B2 ;  /* 0x0000000000027941 */ /* 0x000fea0003800200 */
.L_x_136:
        /* <DEDUP_REMOVED lines=13> */
.L_x_139:
[----:B------:R-:W-:Y:S05]  /*6a00*/  BSYNC.RECONVERGENT B2 ;  /* 0x0000000000027941 */ /* 0x000fea0003800200 */
.L_x_138:
        /* <DEDUP_REMOVED lines=13> */
.L_x_141:
[----:B------:R-:W-:Y:S05]  /*6ae0*/  BSYNC.RECONVERGENT B2 ;  /* 0x0000000000027941 */ /* 0x000fea0003800200 */
.L_x_140:
        /* <DEDUP_REMOVED lines=13> */
.L_x_143:
[----:B------:R-:W-:Y:S05]  /*6bc0*/  BSYNC.RECONVERGENT B2 ;  /* 0x0000000000027941 */ /* 0x000fea0003800200 */
.L_x_142:
        /* <DEDUP_REMOVED lines=13> */
.L_x_145:
[----:B------:R-:W-:Y:S05]  /*6ca0*/  BSYNC.RECONVERGENT B2 ;  /* 0x0000000000027941 */ /* 0x000fea0003800200 */
.L_x_144:
        /* <DEDUP_REMOVED lines=13> */
.L_x_147:
[----:B------:R-:W-:Y:S05]  /*6d80*/  BSYNC.RECONVERGENT B2 ;  /* 0x0000000000027941 */ /* 0x000fea0003800200 */
.L_x_146:
        /* <DEDUP_REMOVED lines=13> */
.L_x_149:
[----:B------:R-:W-:Y:S05]  /*6e60*/  BSYNC.RECONVERGENT B2 ;  /* 0x0000000000027941 */ /* 0x000fea0003800200 */
.L_x_148:
        /* <DEDUP_REMOVED lines=13> */
.L_x_151:
[----:B------:R-:W-:Y:S05]  /*6f40*/  BSYNC.RECONVERGENT B2 ;  /* 0x0000000000027941 */ /* 0x000fea0003800200 */
.L_x_150:
        /* <DEDUP_REMOVED lines=13> */
.L_x_153:
[----:B------:R-:W-:Y:S05]  /*7020*/  BSYNC.RECONVERGENT B2 ;  /* 0x0000000000027941 */ /* 0x000fea0003800200 */
.L_x_152:
        /* <DEDUP_REMOVED lines=13> */
.L_x_155:
[----:B------:R-:W-:Y:S05]  /*7100*/  BSYNC.RECONVERGENT B2 ;  /* 0x0000000000027941 */ /* 0x000fea0003800200 */
.L_x_154:
        /* <DEDUP_REMOVED lines=13> */
.L_x_157:
[----:B------:R-:W-:Y:S05]  /*71e0*/  BSYNC.RECONVERGENT B2 ;  /* 0x0000000000027941 */ /* 0x000fea0003800200 */
.L_x_156:
        /* <DEDUP_REMOVED lines=13> */
.L_x_159:
[----:B------:R-:W-:Y:S05]  /*72c0*/  BSYNC.RECONVERGENT B2 ;  /* 0x0000000000027941 */ /* 0x000fea0003800200 */
.L_x_158:
        /* <DEDUP_REMOVED lines=13> */
.L_x_161:
[----:B------:R-:W-:Y:S05]  /*73a0*/  BSYNC.RECONVERGENT B2 ;  /* 0x0000000000027941 */ /* 0x000fea0003800200 */
.L_x_160:
        /* <DEDUP_REMOVED lines=13> */
.L_x_163:
[----:B------:R-:W-:Y:S05]  /*7480*/  BSYNC.RECONVERGENT B2 ;  /* 0x0000000000027941 */ /* 0x000fea0003800200 */
.L_x_162:
        /* <DEDUP_REMOVED lines=13> */
.L_x_165:
[----:B------:R-:W-:Y:S05]  /*7560*/  BSYNC.RECONVERGENT B2 ;  /* 0x0000000000027941 */ /* 0x000fea0003800200 */
.L_x_164:
        /* <DEDUP_REMOVED lines=13> */
.L_x_167:
[----:B------:R-:W-:Y:S05]  /*7640*/  BSYNC.RECONVERGENT B2 ;  /* 0x0000000000027941 */ /* 0x000fea0003800200 */
.L_x_166:
        /* <DEDUP_REMOVED lines=13> */
.L_x_169:
[----:B------:R-:W-:Y:S05]  /*7720*/  BSYNC.RECONVERGENT B2 ;  /* 0x0000000000027941 */ /* 0x000fea0003800200 */
.L_x_168:
        /* <DEDUP_REMOVED lines=13> */
.L_x_171:
[----:B------:R-:W-:Y:S05]  /*7800*/  BSYNC.RECONVERGENT B2 ;  /* 0x0000000000027941 */ /* 0x000fea0003800200 */
.L_x_170:
        /* <DEDUP_REMOVED lines=13> */
.L_x_173:
[----:B------:R-:W-:Y:S05]  /*78e0*/  BSYNC.RECONVERGENT B2 ;  /* 0x0000000000027941 */ /* 0x000fea0003800200 */
.L_x_172:
        /* <DEDUP_REMOVED lines=13> */
.L_x_175:
[----:B------:R-:W-:Y:S05]  /*79c0*/  BSYNC.RECONVERGENT B2 ;  /* 0x0000000000027941 */ /* 0x000fea0003800200 */
.L_x_174:
        /* <DEDUP_REMOVED lines=13> */
.L_x_177:
[----:B------:R-:W-:Y:S05]  /*7aa0*/  BSYNC.RECONVERGENT B2 ;  /* 0x0000000000027941 */ /* 0x000fea0003800200 */
.L_x_176:
        /* <DEDUP_REMOVED lines=13> */
.L_x_179:
[----:B------:R-:W-:Y:S05]  /*7b80*/  BSYNC.RECONVERGENT B2 ;  /* 0x0000000000027941 */ /* 0x000fea0003800200 */
.L_x_178:
        /* <DEDUP_REMOVED lines=13> */
.L_x_181:
[----:B------:R-:W-:Y:S05]  /*7c60*/  BSYNC.RECONVERGENT B2 ;  /* 0x0000000000027941 */ /* 0x000fea0003800200 */
.L_x_180:
        /* <DEDUP_REMOVED lines=13> */
.L_x_183:
[----:B------:R-:W-:Y:S05]  /*7d40*/  BSYNC.RECONVERGENT B2 ;  /* 0x0000000000027941 */ /* 0x000fea0003800200 */
.L_x_182:
        /* <DEDUP_REMOVED lines=13> */
.L_x_185:
[----:B------:R-:W-:Y:S05]  /*7e20*/  BSYNC.RECONVERGENT B2 ;  /* 0x0000000000027941 */ /* 0x000fea0003800200 */
.L_x_184:
        /* <DEDUP_REMOVED lines=13> */
.L_x_187:
[----:B------:R-:W-:Y:S05]  /*7f00*/  BSYNC.RECONVERGENT B2 ;  /* 0x0000000000027941 */ /* 0x000fea0003800200 */
.L_x_186:
        /* <DEDUP_REMOVED lines=13> */
.L_x_189:
[----:B------:R-:W-:Y:S05]  /*7fe0*/  BSYNC.RECONVERGENT B2 ;  /* 0x0000000000027941 */ /* 0x000fea0003800200 */
.L_x_188:
        /* <DEDUP_REMOVED lines=13> */
.L_x_191:
[----:B------:R-:W-:Y:S05]  /*80c0*/  BSYNC.RECONVERGENT B2 ;  /* 0x0000000000027941 */ /* 0x000fea0003800200 */
.L_x_190:
        /* <DEDUP_REMOVED lines=13> */
.L_x_193:
[----:B------:R-:W-:Y:S05]  /*81a0*/  BSYNC.RECONVERGENT B2 ;  /* 0x0000000000027941 */ /* 0x000fea0003800200 */
.L_x_192:
        /* <DEDUP_REMOVED lines=13> */
.L_x_195:
[----:B------:R-:W-:Y:S05]  /*8280*/  BSYNC.RECONVERGENT B2 ;  /* 0x0000000000027941 */ /* 0x000fea0003800200 */
.L_x_194:
        /* <DEDUP_REMOVED lines=13> */
.L_x_197:
[----:B------:R-:W-:Y:S05]  /*8360*/  BSYNC.RECONVERGENT B2 ;  /* 0x0000000000027941 */ /* 0x000fea0003800200 */
.L_x_196:
        /* <DEDUP_REMOVED lines=13> */
.L_x_199:
[----:B------:R-:W-:Y:S05]  /*8440*/  BSYNC.RECONVERGENT B2 ;  /* 0x0000000000027941 */ /* 0x000fea0003800200 */
.L_x_198:
        /* <DEDUP_REMOVED lines=13> */
.L_x_201:
[----:B------:R-:W-:Y:S05]  /*8520*/  BSYNC.RECONVERGENT B2 ;  /* 0x0000000000027941 */ /* 0x000fea0003800200 */
.L_x_200:
        /* <DEDUP_REMOVED lines=13> */
.L_x_203:
[----:B------:R-:W-:Y:S05]  /*8600*/  BSYNC.RECONVERGENT B2 ;  /* 0x0000000000027941 */ /* 0x000fea0003800200 */
.L_x_202:
        /* <DEDUP_REMOVED lines=13> */
.L_x_205:
[----:B------:R-:W-:Y:S05]  /*86e0*/  BSYNC.RECONVERGENT B2 ;  /* 0x0000000000027941 */ /* 0x000fea0003800200 */
.L_x_204:
        /* <DEDUP_REMOVED lines=13> */
.L_x_207:
[----:B------:R-:W-:Y:S05]  /*87c0*/  BSYNC.RECONVERGENT B2 ;  /* 0x0000000000027941 */ /* 0x000fea0003800200 */
.L_x_206:
        /* <DEDUP_REMOVED lines=13> */
.L_x_209:
[----:B------:R-:W-:Y:S05]  /*88a0*/  BSYNC.RECONVERGENT B2 ;  /* 0x0000000000027941 */ /* 0x000fea0003800200 */
.L_x_208:
        /* <DEDUP_REMOVED lines=13> */
.L_x_211:
[----:B------:R-:W-:Y:S05]  /*8980*/  BSYNC.RECONVERGENT B2 ;  /* 0x0000000000027941 */ /* 0x000fea0003800200 */
.L_x_210:
        /* <DEDUP_REMOVED lines=13> */
.L_x_213:
[----:B------:R-:W-:Y:S05]  /*8a60*/  BSYNC.RECONVERGENT B2 ;  /* 0x0000000000027941 */ /* 0x000fea0003800200 */
.L_x_212:
        /* <DEDUP_REMOVED lines=13> */
.L_x_215:
[----:B------:R-:W-:Y:S05]  /*8b40*/  BSYNC.RECONVERGENT B2 ;  /* 0x0000000000027941 */ /* 0x000fea0003800200 */
.L_x_214:
        /* <DEDUP_REMOVED lines=13> */
.L_x_217:
[----:B------:R-:W-:Y:S05]  /*8c20*/  BSYNC.RECONVERGENT B2 ;  /* 0x0000000000027941 */ /* 0x000fea0003800200 */
.L_x_216:
        /* <DEDUP_REMOVED lines=13> */
.L_x_219:
[----:B------:R-:W-:Y:S05]  /*8d00*/  BSYNC.RECONVERGENT B2 ;  /* 0x0000000000027941 */ /* 0x000fea0003800200 */
.L_x_218:
        /* <DEDUP_REMOVED lines=13> */
.L_x_221:
[----:B------:R-:W-:Y:S05]  /*8de0*/  BSYNC.RECONVERGENT B2 ;  /* 0x0000000000027941 */ /* 0x000fea0003800200 */
.L_x_220:
        /* <DEDUP_REMOVED lines=13> */
.L_x_223:
[----:B------:R-:W-:Y:S05]  /*8ec0*/  BSYNC.RECONVERGENT B2 ;  /* 0x0000000000027941 */ /* 0x000fea0003800200 */
.L_x_222:
        /* <DEDUP_REMOVED lines=13> */
.L_x_225:
[----:B------:R-:W-:Y:S05]  /*8fa0*/  BSYNC.RECONVERGENT B2 ;  /* 0x0000000000027941 */ /* 0x000fea0003800200 */
.L_x_224:
        /* <DEDUP_REMOVED lines=13> */
.L_x_227:
[----:B------:R-:W-:Y:S05]  /*9080*/  BSYNC.RECONVERGENT B2 ;  /* 0x0000000000027941 */ /* 0x000fea0003800200 */
.L_x_226:
        /* <DEDUP_REMOVED lines=13> */
.L_x_229:
[----:B------:R-:W-:Y:S05]  /*9160*/  BSYNC.RECONVERGENT B2 ;  /* 0x0000000000027941 */ /* 0x000fea0003800200 */
.L_x_228:
        /* <DEDUP_REMOVED lines=13> */
.L_x_231:
[----:B------:R-:W-:Y:S05]  /*9240*/  BSYNC.RECONVERGENT B2 ;  /* 0x0000000000027941 */ /* 0x000fea0003800200 */
.L_x_230:
        /* <DEDUP_REMOVED lines=13> */
.L_x_233:
[----:B------:R-:W-:Y:S05]  /*9320*/  BSYNC.RECONVERGENT B2 ;  /* 0x0000000000027941 */ /* 0x000fea0003800200 */
.L_x_232:
        /* <DEDUP_REMOVED lines=13> */
.L_x_235:
[----:B------:R-:W-:Y:S05]  /*9400*/  BSYNC.RECONVERGENT B2 ;  /* 0x0000000000027941 */ /* 0x000fea0003800200 */
.L_x_234:
        /* <DEDUP_REMOVED lines=13> */
.L_x_237:
[----:B------:R-:W-:Y:S05]  /*94e0*/  BSYNC.RECONVERGENT B2 ;  /* 0x0000000000027941 */ /* 0x000fea0003800200 */
.L_x_236:
        /* <DEDUP_REMOVED lines=13> */
.L_x_239:
[----:B------:R-:W-:Y:S05]  /*95c0*/  BSYNC.RECONVERGENT B2 ;  /* 0x0000000000027941 */ /* 0x000fea0003800200 */
.L_x_238:
        /* <DEDUP_REMOVED lines=13> */
.L_x_241:
[----:B------:R-:W-:Y:S05]  /*96a0*/  BSYNC.RECONVERGENT B2 ;  /* 0x0000000000027941 */ /* 0x000fea0003800200 */
.L_x_240:
        /* <DEDUP_REMOVED lines=13> */
.L_x_243:
[----:B------:R-:W-:Y:S05]  /*9780*/  BSYNC.RECONVERGENT B2 ;  /* 0x0000000000027941 */ /* 0x000fea0003800200 */
.L_x_242:
        /* <DEDUP_REMOVED lines=13> */
.L_x_245:
[----:B------:R-:W-:Y:S05]  /*9860*/  BSYNC.RECONVERGENT B2 ;  /* 0x0000000000027941 */ /* 0x000fea0003800200 */
.L_x_244:
        /* <DEDUP_REMOVED lines=13> */
.L_x_247:
[----:B------:R-:W-:Y:S05]  /*9940*/  BSYNC.RECONVERGENT B2 ;  /* 0x0000000000027941 */ /* 0x000fea0003800200 */
.L_x_246:
        /* <DEDUP_REMOVED lines=13> */
.L_x_249:
[----:B------:R-:W-:Y:S05]  /*9a20*/  BSYNC.RECONVERGENT B2 ;  /* 0x0000000000027941 */ /* 0x000fea0003800200 */
.L_x_248:
        /* <DEDUP_REMOVED lines=13> */
.L_x_251:
[----:B------:R-:W-:Y:S05]  /*9b00*/  BSYNC.RECONVERGENT B2 ;  /* 0x0000000000027941 */ /* 0x000fea0003800200 */
.L_x_250:
        /* <DEDUP_REMOVED lines=13> */
.L_x_253:
[----:B------:R-:W-:Y:S05]  /*9be0*/  BSYNC.RECONVERGENT B2 ;  /* 0x0000000000027941 */ /* 0x000fea0003800200 */
.L_x_252:
        /* <DEDUP_REMOVED lines=13> */
.L_x_255:
[----:B------:R-:W-:Y:S05]  /*9cc0*/  BSYNC.RECONVERGENT B2 ;  /* 0x0000000000027941 */ /* 0x000fea0003800200 */
.L_x_254:
        /* <DEDUP_REMOVED lines=13> */
.L_x_257:
[----:B------:R-:W-:Y:S05]  /*9da0*/  BSYNC.RECONVERGENT B2 ;  /* 0x0000000000027941 */ /* 0x000fea0003800200 */
.L_x_256:
        /* <DEDUP_REMOVED lines=12> */
.L_x_259:
[----:B------:R-:W-:Y:S05]  /*9e70*/  BSYNC.RECONVERGENT B2 ;  /* 0x0000000000027941 */ /* 0x000fea0003800200 */
.L_x_258:
[----:B------:R-:W0:Y:S08]  /*9e80*/  LDC.64 R136, c[0x0][0x390] ;  /* 0x0000e400ff887b82 */ /* 0x000e300000000a00 */
[----:B------:R-:W1:Y:S01]  /*9e90*/  LDC.64 R134, c[0x0][0x398] ;  /* 0x0000e600ff867b82 */ /* 0x000e620000000a00 */
[----:B0-----:R-:W2:Y:S01]  /*9ea0*/  LDG.E R0, desc[UR10][R136.64] ;  /* 0x0000000a88007981 */ /* 0x001ea2000c1e1900 */
[----:B-1----:R-:W-:-:S04]  /*9eb0*/  IMAD.WIDE R134, R132, 0x4, R134 ;  /* 0x0000000484867825 */ /* 0x002fc800078e0286 */
[----:B--2---:R-:W-:-:S05]  /*9ec0*/  FADD R131, R0, R131 ;  /* 0x0000008300837221 */ /* 0x004fca0000000000 */
[----:B------:R-:W-:Y:S04]  /*9ed0*/  STG.E desc[UR10][R134.64], R131 ;  /* 0x0000008386007986 */ /* 0x000fe8000c10190a */
[----:B------:R-:W2:Y:S02]  /*9ee0*/  LDG.E R113, desc[UR10][R136.64+0x4] ;  /* 0x0000040a88717981 */ /* 0x000ea4000c1e1900 */
[----:B--2---:R-:W-:-:S05]  /*9ef0*/  FADD R113, R113, R130 ;  /* 0x0000008271717221 */ /* 0x004fca0000000000 */
[----:B------:R0:W-:Y:S04]  /*9f00*/  STG.E desc[UR10][R134.64+0x4], R113 ;  /* 0x0000047186007986 */ /* 0x0001e8000c10190a */
[----:B------:R-:W2:Y:S02]  /*9f10*/  LDG.E R0, desc[UR10][R136.64+0x8] ;  /* 0x0000080a88007981 */ /* 0x000ea4000c1e1900 */
        /* <DEDUP_REMOVED lines=10> */
[----:B------:R-:W-:Y:S04]  /*9fc0*/  STG.E desc[UR10][R134.64+0x14], R125 ;  /* 0x0000147d86007986 */ /* 0x000fe8000c10190a */
[----:B0-----:R-:W2:Y:S02]  /*9fd0*/  LDG.E R113, desc[UR10][R136.64+0x18] ;  /* 0x0000180a88717981 */ /* 0x001ea4000c1e1900 */
[----:B--2---:R-:W-:-:S05]  /*9fe0*/  FADD R113, R113, R124 ;  /* 0x0000007c71717221 */ /* 0x004fca0000000000 */
[----:B------:R0:W-:Y:S04]  /*9ff0*/  STG.E desc[UR10][R134.64+0x18], R113 ;  /* 0x0000187186007986 */ /* 0x0001e8000c10190a */
[----:B------:R-:W2:Y:S02]  /*a000*/  LDG.E R0, desc[UR10][R136.64+0x1c] ;  /* 0x00001c0a88007981 */ /* 0x000ea4000c1e1900 */
[----:B--2---:R-:W-:-:S05]  /*a010*/  FADD R123, R0, R123 ;  /* 0x0000007b007b7221 */ /* 0x004fca0000000000 */
[----:B------:R2:W-:Y:S04]  /*a020*/  STG.E desc[UR10][R134.64+0x1c], R123 ;  /* 0x00001c7b86007986 */ /* 0x0005e8000c10190a */
[----:B-1----:R-:W3:Y:S02]  /*a030*/  LDG.E R127, desc[UR10][R136.64+0x20] ;  /* 0x0000200a887f7981 */ /* 0x002ee4000c1e1900 */
[----:B---3--:R-:W-:-:S05]  /*a040*/  FADD R127, R127, R122 ;  /* 0x0000007a7f7f7221 */ /* 0x008fca0000000000 */
[----:B------:R-:W-:Y:S04]  /*a050*/  STG.E desc[UR10][R134.64+0x20], R127 ;  /* 0x0000207f86007986 */ /* 0x000fe8000c10190a */
[----:B------:R-:W3:Y:S02]  /*a060*/  LDG.E R129, desc[UR10][R136.64+0x24] ;  /* 0x0000240a88817981 */ /* 0x000ee4000c1e1900 */
[----:B---3--:R-:W-:-:S05]  /*a070*/  FADD R129, R129, R120 ;  /* 0x0000007881817221 */ /* 0x008fca0000000000 */
[----:B------:R-:W-:Y:S04]  /*a080*/  STG.E desc[UR10][R134.64+0x24], R129 ;  /* 0x0000248186007986 */ /* 0x000fe8000c10190a */
[----:B------:R-:W3:Y:S02]  /*a090*/  LDG.E R0, desc[UR10][R136.64+0x28] ;  /* 0x0000280a88007981 */ /* 0x000ee4000c1e1900 */
[----:B---3--:R-:W-:-:S05]  /*a0a0*/  FADD R119, R0, R119 ;  /* 0x0000007700777221 */ /* 0x008fca0000000000 */
[----:B------:R1:W-:Y:S04]  /*a0b0*/  STG.E desc[UR10][R134.64+0x28], R119 ;  /* 0x0000287786007986 */ /* 0x0003e8000c10190a */
[----:B0-----:R-:W3:Y:S02]  /*a0c0*/  LDG.E R113, desc[UR10][R136.64+0x2c] ;  /* 0x00002c0a88717981 */ /* 0x001ee4000c1e1900 */
[----:B---3--:R-:W-:-:S05]  /*a0d0*/  FADD R113, R113, R118 ;  /* 0x0000007671717221 */ /* 0x008fca0000000000 */
[----:B------:R0:W-:Y:S04]  /*a0e0*/  STG.E desc[UR10][R134.64+0x2c], R113 ;  /* 0x00002c7186007986 */ /* 0x0001e8000c10190a */
[----:B------:R-:W3:Y:S02]  /*a0f0*/  LDG.E R0, desc[UR10][R136.64+0x30] ;  /* 0x0000300a88007981 */ /* 0x000ee4000c1e1900 */
[----:B---3--:R-:W-:-:S05]  /*a100*/  FADD R117, R0, R117 ;  /* 0x0000007500757221 */ /* 0x008fca0000000000 */
[----:B------:R3:W-:Y:S04]  /*a110*/  STG.E desc[UR10][R134.64+0x30], R117 ;  /* 0x0000307586007986 */ /* 0x0007e8000c10190a */
[----:B--2---:R-:W2:Y:S02]  /*a120*/  LDG.E R123, desc[UR10][R136.64+0x34] ;  /* 0x0000340a887b7981 */ /* 0x004ea4000c1e1900 */
[----:B--2---:R-:W-:-:S05]  /*a130*/  FADD R123, R123, R116 ;  /* 0x000000747b7b7221 */ /* 0x004fca0000000000 */
[----:B------:R-:W-:Y:S04]  /*a140*/  STG.E desc[UR10][R134.64+0x34], R123 ;  /* 0x0000347b86007986 */ /* 0x000fe8000c10190a */
[----:B------:R-:W2:Y:S02]  /*a150*/  LDG.E R0, desc[UR10][R136.64+0x38] ;  /* 0x0000380a88007981 */ /* 0x000ea4000c1e1900 */
[----:B--2---:R-:W-:-:S05]  /*a160*/  FADD R115, R0, R115 ;  /* 0x0000007300737221 */ /* 0x004fca0000000000 */
[----:B------:R2:W-:Y:S04]  /*a170*/  STG.E desc[UR10][R134.64+0x38], R115 ;  /* 0x0000387386007986 */ /* 0x0005e8000c10190a */
[----:B-1----:R-:W4:Y:S02]  /*a180*/  LDG.E R119, desc[UR10][R136.64+0x3c] ;  /* 0x00003c0a88777981 */ /* 0x002f24000c1e1900 */
[----:B----4-:R-:W-:-:S05]  /*a190*/  FADD R119, R119, R114 ;  /* 0x0000007277777221 */ /* 0x010fca0000000000 */
[----:B------:R-:W-:Y:S04]  /*a1a0*/  STG.E desc[UR10][R134.64+0x3c], R119 ;  /* 0x00003c7786007986 */ /* 0x000fe8000c10190a */
[----:B0-----:R-:W4:Y:S02]  /*a1b0*/  LDG.E R113, desc[UR10][R136.64+0x40] ;  /* 0x0000400a88717981 */ /* 0x001f24000c1e1900 */
[----:B----4-:R-:W-:-:S05]  /*a1c0*/  FADD R113, R113, R112 ;  /* 0x0000007071717221 */ /* 0x010fca0000000000 */
[----:B------:R-:W-:Y:S04]  /*a1d0*/  STG.E desc[UR10][R134.64+0x40], R113 ;  /* 0x0000407186007986 */ /* 0x000fe8000c10190a */
[----:B------:R-:W4:Y:S02]  /*a1e0*/  LDG.E R0, desc[UR10][R136.64+0x44] ;  /* 0x0000440a88007981 */ /* 0x000f24000c1e1900 */
[----:B----4-:R-:W-:-:S05]  /*a1f0*/  FADD R111, R0, R111 ;  /* 0x0000006f006f7221 */ /* 0x010fca0000000000 */
[----:B------:R0:W-:Y:S04]  /*a200*/  STG.E desc[UR10][R134.64+0x44], R111 ;  /* 0x0000446f86007986 */ /* 0x0001e8000c10190a */
[----:B---3--:R-:W3:Y:S02]  /*a210*/  LDG.E R117, desc[UR10][R136.64+0x48] ;  /* 0x0000480a88757981 */ /* 0x008ee4000c1e1900 */
[----:B---3--:R-:W-:-:S05]  /*a220*/  FADD R117, R117, R110 ;  /* 0x0000006e75757221 */ /* 0x008fca0000000000 */
[----:B------:R-:W-:Y:S04]  /*a230*/  STG.E desc[UR10][R134.64+0x48], R117 ;  /* 0x0000487586007986 */ /* 0x000fe8000c10190a */
        /* <DEDUP_REMOVED lines=9> */
[----:B0-----:R-:W3:Y:S02]  /*a2d0*/  LDG.E R111, desc[UR10][R136.64+0x58] ;  /* 0x0000580a886f7981 */ /* 0x001ee4000c1e1900 */
[----:B---3--:R-:W-:-:S05]  /*a2e0*/  FADD R111, R111, R106 ;  /* 0x0000006a6f6f7221 */ /* 0x008fca0000000000 */
[----:B------:R-:W-:Y:S04]  /*a2f0*/  STG.E desc[UR10][R134.64+0x58], R111 ;  /* 0x0000586f86007986 */ /* 0x000fe8000c10190a */
[----:B------:R-:W3:Y:S02]  /*a300*/  LDG.E R0, desc[UR10][R136.64+0x5c] ;  /* 0x00005c0a88007981 */ /* 0x000ee4000c1e1900 */
[----:B---3--:R-:W-:-:S05]  /*a310*/  FADD R105, R0, R105 ;  /* 0x0000006900697221 */ /* 0x008fca0000000000 */
[----:B------:R0:W-:Y:S04]  /*a320*/  STG.E desc[UR10][R134.64+0x5c], R105 ;  /* 0x00005c6986007986 */ /* 0x0001e8000c10190a */
[----:B-1----:R-:W3:Y:S02]  /*a330*/  LDG.E R109, desc[UR10][R136.64+0x60] ;  /* 0x0000600a886d7981 */ /* 0x002ee4000c1e1900 */
        /* <DEDUP_REMOVED lines=298> */
[----:B------:R-:W-:Y:S04]  /*b5e0*/  STG.E desc[UR10][R134.64+0x1ec], R5 ;  /* 0x0001ec0586007986 */ /* 0x000fe8000c10190a */
[----:B0-----:R-:W2:Y:S02]  /*b5f0*/  LDG.E R9, desc[UR10][R136.64+0x1f0] ;  /* 0x0001f00a88097981 */ /* 0x001ea4000c1e1900 */
[----:B--2---:R-:W-:-:S05]  /*b600*/  FADD R9, R9, R4 ;  /* 0x0000000409097221 */ /* 0x004fca0000000000 */
[----:B------:R-:W-:Y:S04]  /*b610*/  STG.E desc[UR10][R134.64+0x1f0], R9 ;  /* 0x0001f00986007986 */ /* 0x000fe8000c10190a */
[----:B------:R-:W2:Y:S02]  /*b620*/  LDG.E R0, desc[UR10][R136.64+0x1f4] ;  /* 0x0001f40a88007981 */ /* 0x000ea4000c1e1900 */
[----:B--2---:R-:W-:-:S05]  /*b630*/  FADD R3, R0, R3 ;  /* 0x0000000300037221 */ /* 0x004fca0000000000 */
[----:B------:R-:W-:Y:S04]  /*b640*/  STG.E desc[UR10][R134.64+0x1f4], R3 ;  /* 0x0001f40386007986 */ /* 0x000fe8000c10190a */
[----:B-1----:R-:W2:Y:S02]  /*b650*/  LDG.E R7, desc[UR10][R136.64+0x1f8] ;  /* 0x0001f80a88077981 */ /* 0x002ea4000c1e1900 */
[----:B--2---:R-:W-:-:S05]  /*b660*/  FADD R7, R7, R2 ;  /* 0x0000000207077221 */ /* 0x004fca0000000000 */
[----:B------:R-:W-:Y:S04]  /*b670*/  STG.E desc[UR10][R134.64+0x1f8], R7 ;  /* 0x0001f80786007986 */ /* 0x000fe8000c10190a */
[----:B------:R-:W2:Y:S02]  /*b680*/  LDG.E R0, desc[UR10][R136.64+0x1fc] ;  /* 0x0001fc0a88007981 */ /* 0x000ea4000c1e1900 */
[----:B--2---:R-:W-:-:S05]  /*b690*/  FADD R121, R0, R121 ;  /* 0x0000007900797221 */ /* 0x004fca0000000000 */
[----:B------:R-:W-:Y:S01]  /*b6a0*/  STG.E desc[UR10][R134.64+0x1fc], R121 ;  /* 0x0001fc7986007986 */ /* 0x000fe2000c10190a */
[----:B------:R-:W-:Y:S05]  /*b6b0*/  EXIT ;  /* 0x000000000000794d */ /* 0x000fea0003800000 */
        .weak           $__internal_0_$__cuda_sm20_sqrt_rn_f32_slowpath
        .type           $__internal_0_$__cuda_sm20_sqrt_rn_f32_slowpath,@function
        .size           $__internal_0_$__cuda_sm20_sqrt_rn_f32_slowpath,($__internal_1_$__cuda_sm3x_div_rn_noftz_f32_slowpath - $__internal_0_$__cuda_sm20_sqrt_rn_f32_slowpath)
$__internal_0_$__cuda_sm20_sqrt_rn_f32_slowpath:
[----:B------:R-:W-:-:S13]  /*b6c0*/  LOP3.LUT P0, RZ, R2, 0x7fffffff, RZ, 0xc0, !PT ;  /* 0x7fffffff02ff7812 */ /* 0x000fda000780c0ff */
[----:B------:R-:W-:Y:S05]  /*b6d0*/  @!P0 BRA `(.L_x_260) ;  /* 0x0000000000448947 */ /* 0x000fea0003800000 */
[----:B------:R-:W-:Y:S02]  /*b6e0*/  FSETP.GEU.FTZ.AND P0, PT, R2, RZ, PT ;  /* 0x000000ff0200720b */ /* 0x000fe40003f1e000 */
[----:B------:R-:W-:-:S11]  /*b6f0*/  MOV R0, R2 ;  /* 0x0000000200007202 */ /* 0x000fd60000000f00 */
[----:B------:R-:W-:Y:S01]  /*b700*/  @!P0 MOV R2, 0x7fffffff ;  /* 0x7fffffff00028802 */ /* 0x000fe20000000f00 */
[----:B------:R-:W-:Y:S06]  /*b710*/  @!P0 BRA `(.L_x_260) ;  /* 0x0000000000348947 */ /* 0x000fec0003800000 */
[----:B------:R-:W-:-:S13]  /*b720*/  FSETP.GTU.FTZ.AND P0, PT, |R0|, +INF , PT ;  /* 0x7f8000000000780b */ /* 0x000fda0003f1c200 */
[----:B------:R-:W-:Y:S01]  /*b730*/  @P0 FADD.FTZ R2, R0, 1 ;  /* 0x3f80000000020421 */ /* 0x000fe20000010000 */
[----:B------:R-:W-:Y:S06]  /*b740*/  @P0 BRA `(.L_x_260) ;  /* 0x0000000000280947 */ /* 0x000fec0003800000 */
[----:B------:R-:W-:-:S13]  /*b750*/  FSETP.NEU.FTZ.AND P0, PT, |R0|, +INF , PT ;  /* 0x7f8000000000780b */ /* 0x000fda0003f1d200 */
[----:B------:R-:W-:-:S04]  /*b760*/  @P0 FFMA R3, R0, 1.84467440737095516160e+19, RZ ;  /* 0x5f80000000030823 */ /* 0x000fc800000000ff */
[----:B------:R-:W0:Y:S02]  /*b770*/  @P0 MUFU.RSQ R2, R3 ;  /* 0x0000000300020308 */ /* 0x000e240000001400 */
[----:B0-----:R-:W-:Y:S01]  /*b780*/  @P0 FMUL.FTZ R128, R3, R2 ;  /* 0x0000000203800220 */ /* 0x001fe20000410000 */
[----:B------:R-:W-:Y:S01]  /*b790*/  @P0 FMUL.FTZ R135, R2, 0.5 ;  /* 0x3f00000002870820 */ /* 0x000fe20000410000 */
[----:B------:R-:W-:Y:S02]  /*b7a0*/  @!P0 MOV R2, R0 ;  /* 0x0000000000028202 */ /* 0x000fe40000000f00 */
[----:B------:R-:W-:-:S04]  /*b7b0*/  @P0 FADD.FTZ R131, -R128, -RZ ;  /* 0x800000ff80830221 */ /* 0x000fc80000010100 */
[----:B------:R-:W-:-:S04]  /*b7c0*/  @P0 FFMA R131, R128, R131, R3 ;  /* 0x0000008380830223 */ /* 0x000fc80000000003 */
[----:B------:R-:W-:-:S04]  /*b7d0*/  @P0 FFMA R131, R131, R135, R128 ;  /* 0x0000008783830223 */ /* 0x000fc80000000080 */
[----:B------:R-:W-:-:S07]  /*b7e0*/  @P0 FMUL.FTZ R2, R131, 2.3283064365386962891e-10 ;  /* 0x2f80000083020820 */ /* 0x000fce0000410000 */
.L_x_260:
[----:B------:R-:W-:Y:S01]  /*b7f0*/  HFMA2 R3, -RZ, RZ, 0, 0 ;  /* 0x00000000ff037431 */ /* 0x000fe200000001ff */
[----:B------:R-:W-:Y:S02]  /*b800*/  MOV R128, R2 ;  /* 0x0000000200807202 */ /* 0x000fe40000000f00 */
[----:B------:R-:W-:-:S04]  /*b810*/  MOV R2, R136 ;  /* 0x0000008800027202 */ /* 0x000fc80000000f00 */
[----:B------:R-:W-:Y:S05]  /*b820*/  RET.REL.NODEC R2 `(_Z9layernormPfS_S_S_) ;  /* 0xffffff4402f47950 */ /* 0x000fea0003c3ffff */
        .weak           $__internal_1_$__cuda_sm3x_div_rn_noftz_f32_slowpath
        .type           $__internal_1_$__cuda_sm3x_div_rn_noftz_f32_slowpath,@function
        .size           $__internal_1_$__cuda_sm3x_div_rn_noftz_f32_slowpath,(.L_x_274 - $__internal_1_$__cuda_sm3x_div_rn_noftz_f32_slowpath)
$__internal_1_$__cuda_sm3x_div_rn_noftz_f32_slowpath:
[----:B------:R-:W-:Y:S01]  /*b830*/  SHF.R.U32.HI R133, RZ, 0x17, R128 ;  /* 0x00000017ff857819 */ /* 0x000fe20000011680 */
[----:B------:R-:W-:Y:S01]  /*b840*/  BSSY.RECONVERGENT B0, `(.L_x_261) ;  /* 0x0000063000007945 */ /* 0x000fe20003800200 */
[----:B------:R-:W-:Y:S02]  /*b850*/  SHF.R.U32.HI R136, RZ, 0x17, R121 ;  /* 0x00000017ff887819 */ /* 0x000fe40000011679 */
[----:B------:R-:W-:Y:S02]  /*b860*/  LOP3.LUT R133, R133, 0xff, RZ, 0xc0, !PT ;  /* 0x000000ff85857812 */ /* 0x000fe400078ec0ff */
[----:B------:R-:W-:Y:S02]  /*b870*/  LOP3.LUT R136, R136, 0xff, RZ, 0xc0, !PT ;  /* 0x000000ff88887812 */ /* 0x000fe400078ec0ff */
[----:B------:R-:W-:Y:S02]  /*b880*/  IADD3 R137, PT, PT, R133, -0x1, RZ ;  /* 0xffffffff85897810 */ /* 0x000fe40007ffe0ff */
[----:B------:R-:W-:-:S02]  /*b890*/  IADD3 R138, PT, PT, R136, -0x1, RZ ;  /* 0xffffffff888a7810 */ /* 0x000fc40007ffe0ff */
[----:B------:R-:W-:Y:S02]  /*b8a0*/  ISETP.GT.U32.AND P0, PT, R137, 0xfd, PT ;  /* 0x000000fd8900780c */ /* 0x000fe40003f04070 */
[----:B------:R-:W-:Y:S02]  /*b8b0*/  MOV R140, R128 ;  /* 0x00000080008c7202 */ /* 0x000fe40000000f00 */
[----:B------:R-:W-:-:S13]  /*b8c0*/  ISETP.GT.U32.OR P0, PT, R138, 0xfd, P0 ;  /* 0x000000fd8a00780c */ /* 0x000fda0000704470 */
[----:B------:R-:W-:Y:S01]  /*b8d0*/  @!P0 MOV R135, RZ ;  /* 0x000000ff00878202 */ /* 0x000fe20000000f00 */
[----:B------:R-:W-:Y:S06]  /*b8e0*/  @!P0 BRA `(.L_x_262) ;  /* 0x00000000005c8947 */ /* 0x000fec0003800000 */
[----:B------:R-:W-:Y:S02]  /*b8f0*/  FSETP.GTU.FTZ.AND P0, PT, |R121|, +INF , PT ;  /* 0x7f8000007900780b */ /* 0x000fe40003f1c200 */
[----:B------:R-:W-:-:S04]  /*b900*/  FSETP.GTU.FTZ.AND P1, PT, |R128|, +INF , PT ;  /* 0x7f8000008000780b */ /* 0x000fc80003f3c200 */
[----:B------:R-:W-:-:S13]  /*b910*/  PLOP3.LUT P0, PT, P0, P1, PT, 0xf8, 0x8f ;  /* 0x00000000008f781c */ /* 0x000fda0000703f70 */
[----:B------:R-:W-:Y:S05]  /*b920*/  @P0 BRA `(.L_x_263) ;  /* 0x00000004004c0947 */ /* 0x000fea0003800000 */
[----:B------:R-:W-:-:S13]  /*b930*/  LOP3.LUT P0, RZ, R140, 0x7fffffff, R121, 0xc8, !PT ;  /* 0x7fffffff8cff7812 */ /* 0x000fda000780c879 */
[----:B------:R-:W-:Y:S05]  /*b940*/  @!P0 BRA `(.L_x_264) ;  /* 0x00000004003c8947 */ /* 0x000fea0003800000 */
[C---:B------:R-:W-:Y:S02]  /*b950*/  FSETP.NEU.FTZ.AND P2, PT, |R121|.reuse, +INF , PT ;  /* 0x7f8000007900780b */ /* 0x040fe40003f5d200 */
[----:B------:R-:W-:Y:S02]  /*b960*/  FSETP.NEU.FTZ.AND P1, PT, |R128|, +INF , PT ;  /* 0x7f8000008000780b */ /* 0x000fe40003f3d200 */
[----:B------:R-:W-:-:S11]  /*b970*/  FSETP.NEU.FTZ.AND P0, PT, |R121|, +INF , PT ;  /* 0x7f8000007900780b */ /* 0x000fd60003f1d200 */
[----:B------:R-:W-:Y:S05]  /*b980*/  @!P1 BRA !P2, `(.L_x_264) ;  /* 0x00000004002c9947 */ /* 0x000fea0005000000 */
[----:B------:R-:W-:-:S04]  /*b990*/  LOP3.LUT P2, RZ, R121, 0x7fffffff, RZ, 0xc0, !PT ;  /* 0x7fffffff79ff7812 */ /* 0x000fc8000784c0ff */
[----:B------:R-:W-:-:S13]  /*b9a0*/  PLOP3.LUT P1, PT, P1, P2, PT, 0x2f, 0xf2 ;  /* 0x0000000000f2781c */ /* 0x000fda0000f24577 */
[----:B------:R-:W-:Y:S05]  /*b9b0*/  @P1 BRA `(.L_x_265) ;  /* 0x0000000400181947 */ /* 0x000fea0003800000 */
[----:B------:R-:W-:-:S04]  /*b9c0*/  LOP3.LUT P1, RZ, R140, 0x7fffffff, RZ, 0xc0, !PT ;  /* 0x7fffffff8cff7812 */ /* 0x000fc8000782c0ff */
[----:B------:R-:W-:-:S13]  /*b9d0*/  PLOP3.LUT P0, PT, P0, P1, PT, 0x2f, 0xf2 ;  /* 0x0000000000f2781c */ /* 0x000fda0000702577 */
[----:B------:R-:W-:Y:S05]  /*b9e0*/  @P0 BRA `(.L_x_266) ;  /* 0x0000000400000947 */ /* 0x000fea0003800000 */
[----:B------:R-:W-:Y:S02]  /*b9f0*/  ISETP.GE.AND P0, PT, R138, RZ, PT ;  /* 0x000000ff8a00720c */ /* 0x000fe40003f06270 */
[----:B------:R-:W-:-:S11]  /*ba00*/  ISETP.GE.AND P1, PT, R137, RZ, PT ;  /* 0x000000ff8900720c */ /* 0x000fd60003f26270 */
[----:B------:R-:W-:Y:S01]  /*ba10*/  @P0 MOV R135, RZ ;  /* 0x000000ff00870202 */ /* 0x000fe20000000f00 */
[----:B------:R-:W-:Y:S01]  /*ba20*/  @!P0 FFMA R121, R121, 1.84467440737095516160e+19, RZ ;  /* 0x5f80000079798823 */ /* 0x000fe200000000ff */
[----:B------:R-:W-:Y:S01]  /*ba30*/  @!P0 MOV R135, 0xffffffc0 ;  /* 0xffffffc000878802 */ /* 0x000fe20000000f00 */
[----:B------:R-:W-:-:S03]  /*ba40*/  @!P1 FFMA R140, R128, 1.84467440737095516160e+19, RZ ;  /* 0x5f800000808c9823 */ /* 0x000fc600000000ff */
[----:B------:R-:W-:-:S07]  /*ba50*/  @!P1 IADD3 R135, PT, PT, R135, 0x40, RZ ;  /* 0x0000004087879810 */ /* 0x000fce0007ffe0ff */
.L_x_262:
[----:B------:R-:W-:Y:S01]  /*ba60*/  LEA R141, R133, 0xc0800000, 0x17 ;  /* 0xc0800000858d7811 */ /* 0x000fe200078eb8ff */
[----:B------:R-:W-:Y:S01]  /*ba70*/  BSSY.RECONVERGENT B1, `(.L_x_267) ;  /* 0x0000036000017945 */ /* 0x000fe20003800200 */
[----:B------:R-:W-:Y:S02]  /*ba80*/  IADD3 R136, PT, PT, R136, -0x7f, RZ ;  /* 0xffffff8188887810 */ /* 0x000fe40007ffe0ff */
[----:B------:R-:W-:-:S03]  /*ba90*/  IADD3 R141, PT, PT, -R141, R140, RZ ;  /* 0x0000008c8d8d7210 */ /* 0x000fc60007ffe1ff */
[C---:B------:R-:W-:Y:S01]  /*baa0*/  IMAD R121, R136.reuse, -0x800000, R121 ;  /* 0xff80000088797824 */ /* 0x040fe200078e0279 */
[----:B------:R-:W0:Y:S01]  /*bab0*/  MUFU.RCP R137, R141 ;  /* 0x0000008d00897308 */ /* 0x000e220000001000 */
[----:B------:R-:W-:Y:S01]  /*bac0*/  FADD.FTZ R138, -R141, -RZ ;  /* 0x800000ff8d8a7221 */ /* 0x000fe20000010100 */
[----:B------:R-:W-:-:S04]  /*bad0*/  IADD3 R136, PT, PT, R136, 0x7f, -R133 ;  /* 0x0000007f88887810 */ /* 0x000fc80007ffe885 */
[----:B------:R-:W-:Y:S01]  /*bae0*/  IADD3 R136, PT, PT, R136, R135, RZ ;  /* 0x0000008788887210 */ /* 0x000fe20007ffe0ff */
[----:B0-----:R-:W-:-:S04]  /*baf0*/  FFMA R140, R137, R138, 1 ;  /* 0x3f800000898c7423 */ /* 0x001fc8000000008a */
[----:B------:R-:W-:-:S04]  /*bb00*/  FFMA R140, R137, R140, R137 ;  /* 0x0000008c898c7223 */ /* 0x000fc80000000089 */
[----:B------:R-:W-:-:S04]  /*bb10*/  FFMA R137, R121, R140, RZ ;  /* 0x0000008c79897223 */ /* 0x000fc800000000ff */
[----:B------:R-:W-:-:S04]  /*bb20*/  FFMA R139, R138, R137, R121 ;  /* 0x000000898a8b7223 */ /* 0x000fc80000000079 */
[----:B------:R-:W-:-:S04]  /*bb30*/  FFMA R139, R140, R139, R137 ;  /* 0x0000008b8c8b7223 */ /* 0x000fc80000000089 */
[----:B------:R-:W-:-:S04]  /*bb40*/  FFMA R138, R138, R139, R121 ;  /* 0x0000008b8a8a7223 */ /* 0x000fc80000000079 */
[----:B------:R-:W-:-:S05]  /*bb50*/  FFMA R121, R140, R138, R139 ;  /* 0x0000008a8c797223 */ /* 0x000fca000000008b */
[----:B------:R-:W-:-:S04]  /*bb60*/  SHF.R.U32.HI R133, RZ, 0x17, R121 ;  /* 0x00000017ff857819 */ /* 0x000fc80000011679 */
[----:B------:R-:W-:-:S04]  /*bb70*/  LOP3.LUT R133, R133, 0xff, RZ, 0xc0, !PT ;  /* 0x000000ff85857812 */ /* 0x000fc800078ec0ff */
[----:B------:R-:W-:-:S04]  /*bb80*/  IADD3 R133, PT, PT, R133, R136, RZ ;  /* 0x0000008885857210 */ /* 0x000fc80007ffe0ff */
[----:B------:R-:W-:-:S04]  /*bb90*/  IADD3 R135, PT, PT, R133, -0x1, RZ ;  /* 0xffffffff85877810 */ /* 0x000fc80007ffe0ff */
[----:B------:R-:W-:-:S13]  /*bba0*/  ISETP.GE.U32.AND P0, PT, R135, 0xfe, PT ;  /* 0x000000fe8700780c */ /* 0x000fda0003f06070 */
[----:B------:R-:W-:Y:S05]  /*bbb0*/  @!P0 BRA `(.L_x_268) ;  /* 0x0000000000808947 */ /* 0x000fea0003800000 */
[----:B------:R-:W-:-:S13]  /*bbc0*/  ISETP.GT.AND P0, PT, R133, 0xfe, PT ;  /* 0x000000fe8500780c */ /* 0x000fda0003f04270 */
[----:B------:R-:W-:Y:S05]  /*bbd0*/  @P0 BRA `(.L_x_269) ;  /* 0x00000000006c0947 */ /* 0x000fea0003800000 */
[----:B------:R-:W-:-:S13]  /*bbe0*/  ISETP.GE.AND P0, PT, R133, 0x1, PT ;  /* 0x000000018500780c */ /* 0x000fda0003f06270 */
[----:B------:R-:W-:Y:S05]  /*bbf0*/  @P0 BRA `(.L_x_270) ;  /* 0x0000000000740947 */ /* 0x000fea0003800000 */
[----:B------:R-:W-:Y:S02]  /*bc00*/  ISETP.GE.AND P0, PT, R133, -0x18, PT ;  /* 0xffffffe88500780c */ /* 0x000fe40003f06270 */
[----:B------:R-:W-:-:S11]  /*bc10*/  LOP3.LUT R121, R121, 0x80000000, RZ, 0xc0, !PT ;  /* 0x8000000079797812 */ /* 0x000fd600078ec0ff */
[----:B------:R-:W-:Y:S05]  /*bc20*/  @!P0 BRA `(.L_x_270) ;  /* 0x0000000000688947 */ /* 0x000fea0003800000 */
[CCC-:B------:R-:W-:Y:S01]  /*bc30*/  FFMA.RZ R136, R140.reuse, R138.reuse, R139.reuse ;  /* 0x0000008a8c887223 */ /* 0x1c0fe2000000c08b */
[C---:B------:R-:W-:Y:S01]  /*bc40*/  IADD3 R137, PT, PT, R133.reuse, 0x20, RZ ;  /* 0x0000002085897810 */ /* 0x040fe20007ffe0ff */
[CCC-:B------:R-:W-:Y:S01]  /*bc50*/  FFMA.RP R135, R140.reuse, R138.reuse, R139.reuse ;  /* 0x0000008a8c877223 */ /* 0x1c0fe2000000808b */
[----:B------:R-:W-:Y:S01]  /*bc60*/  FFMA.RM R138, R140, R138, R139 ;  /* 0x0000008a8c8a7223 */ /* 0x000fe2000000408b */
[C---:B------:R-:W-:Y:S02]  /*bc70*/  ISETP.NE.AND P2, PT, R133.reuse, RZ, PT ;  /* 0x000000ff8500720c */ /* 0x040fe40003f45270 */
[----:B------:R-:W-:Y:S02]  /*bc80*/  LOP3.LUT R136, R136, 0x7fffff, RZ, 0xc0, !PT ;  /* 0x007fffff88887812 */ /* 0x000fe400078ec0ff */
[----:B------:R-:W-:Y:S02]  /*bc90*/  ISETP.NE.AND P1, PT, R133, RZ, PT ;  /* 0x000000ff8500720c */ /* 0x000fe40003f25270 */
[----:B------:R-:W-:-:S02]  /*bca0*/  LOP3.LUT R136, R136, 0x800000, RZ, 0xfc, !PT ;  /* 0x0080000088887812 */ /* 0x000fc400078efcff */
[----:B------:R-:W-:Y:S02]  /*bcb0*/  IADD3 R133, PT, PT, -R133, RZ, RZ ;  /* 0x000000ff85857210 */ /* 0x000fe40007ffe1ff */
[----:B------:R-:W-:Y:S02]  /*bcc0*/  SHF.L.U32 R137, R136, R137, RZ ;  /* 0x0000008988897219 */ /* 0x000fe400000006ff */
[----:B------:R-:W-:Y:S02]  /*bcd0*/  FSETP.NEU.FTZ.AND P0, PT, R135, R138, PT ;  /* 0x0000008a8700720b */ /* 0x000fe40003f1d000 */
[----:B------:R-:W-:Y:S02]  /*bce0*/  SEL R133, R133, RZ, P2 ;  /* 0x000000ff85857207 */ /* 0x000fe40001000000 */
[----:B------:R-:W-:Y:S02]  /*bcf0*/  ISETP.NE.AND P1, PT, R137, RZ, P1 ;  /* 0x000000ff8900720c */ /* 0x000fe40000f25270 */
[----:B------:R-:W-:-:S02]  /*bd00*/  SHF.R.U32.HI R136, RZ, R133, R136 ;  /* 0x00000085ff887219 */ /* 0x000fc40000011688 */
[----:B------:R-:W-:Y:S02]  /*bd10*/  PLOP3.LUT P0, PT, P0, P1, PT, 0xf8, 0x8f ;  /* 0x00000000008f781c */ /* 0x000fe40000703f70 */
[----:B------:R-:W-:Y:S02]  /*bd20*/  SHF.R.U32.HI R135, RZ, 0x1, R136 ;  /* 0x00000001ff877819 */ /* 0x000fe40000011688 */
[----:B------:R-:W-:-:S04]  /*bd30*/  SEL R138, RZ, 0x1, !P0 ;  /* 0x00000001ff8a7807 */ /* 0x000fc80004000000 */
[----:B------:R-:W-:-:S04]  /*bd40*/  LOP3.LUT R133, R138, 0x1, R135, 0xf8, !PT ;  /* 0x000000018a857812 */ /* 0x000fc800078ef887 */
[----:B------:R-:W-:-:S04]  /*bd50*/  LOP3.LUT R136, R133, R136, RZ, 0xc0, !PT ;  /* 0x0000008885887212 */ /* 0x000fc800078ec0ff */
[----:B------:R-:W-:-:S04]  /*bd60*/  IADD3 R136, PT, PT, R135, R136, RZ ;  /* 0x0000008887887210 */ /* 0x000fc80007ffe0ff */
[----:B------:R-:W-:Y:S01]  /*bd70*/  LOP3.LUT R121, R136, R121, RZ, 0xfc, !PT ;  /* 0x0000007988797212 */ /* 0x000fe200078efcff */
[----:B------:R-:W-:Y:S06]  /*bd80*/  BRA `(.L_x_270) ;  /* 0x0000000000107947 */ /* 0x000fec0003800000 */
.L_x_269:
[----:B------:R-:W-:-:S04]  /*bd90*/  LOP3.LUT R121, R121, 0x80000000, RZ, 0xc0, !PT ;  /* 0x8000000079797812 */ /* 0x000fc800078ec0ff */
[----:B------:R-:W-:Y:S01]  /*bda0*/  LOP3.LUT R121, R121, 0x7f800000, RZ, 0xfc, !PT ;  /* 0x7f80000079797812 */ /* 0x000fe200078efcff */
[----:B------:R-:W-:Y:S06]  /*bdb0*/  BRA `(.L_x_270) ;  /* 0x0000000000047947 */ /* 0x000fec0003800000 */
.L_x_268:
[----:B------:R-:W-:-:S07]  /*bdc0*/  LEA R121, R136, R121, 0x17 ;  /* 0x0000007988797211 */ /* 0x000fce00078eb8ff */
.L_x_270:
[----:B------:R-:W-:Y:S05]  /*bdd0*/  BSYNC.RECONVERGENT B1 ;  /* 0x0000000000017941 */ /* 0x000fea0003800200 */
.L_x_267:
[----:B------:R-:W-:Y:S05]  /*bde0*/  BRA `(.L_x_271) ;  /* 0x0000000000207947 */ /* 0x000fea0003800000 */
.L_x_266:
[----:B------:R-:W-:-:S04]  /*bdf0*/  LOP3.LUT R121, R140, 0x80000000, R121, 0x48, !PT ;  /* 0x800000008c797812 */ /* 0x000fc800078e4879 */
[----:B------:R-:W-:Y:S01]  /*be00*/  LOP3.LUT R121, R121, 0x7f800000, RZ, 0xfc, !PT ;  /* 0x7f80000079797812 */ /* 0x000fe200078efcff */
[----:B------:R-:W-:Y:S06]  /*be10*/  BRA `(.L_x_271) ;  /* 0x0000000000147947 */ /* 0x000fec0003800000 */
.L_x_265:
[----:B------:R-:W-:Y:S01]  /*be20*/  LOP3.LUT R121, R140, 0x80000000, R121, 0x48, !PT ;  /* 0x800000008c797812 */ /* 0x000fe200078e4879 */
[----:B------:R-:W-:Y:S06]  /*be30*/  BRA `(.L_x_271) ;  /* 0x00000000000c7947 */ /* 0x000fec0003800000 */
.L_x_264:
[----:B------:R-:W0:Y:S01]  /*be40*/  MUFU.RSQ R121, -QNAN ;  /* 0xffc0000000797908 */ /* 0x000e220000001400 */
[----:B------:R-:W-:Y:S05]  /*be50*/  BRA `(.L_x_271) ;  /* 0x0000000000047947 */ /* 0x000fea0003800000 */
.L_x_263:
[----:B------:R-:W-:-:S07]  /*be60*/  FADD.FTZ R121, R121, R128 ;  /* 0x0000008079797221 */ /* 0x000fce0000010000 */
.L_x_271:
[----:B------:R-:W-:Y:S05]  /*be70*/  BSYNC.RECONVERGENT B0 ;  /* 0x0000000000007941 */ /* 0x000fea0003800200 */
.L_x_261:
[----:B------:R-:W-:-:S04]  /*be80*/  HFMA2 R135, -RZ, RZ, 0, 0 ;  /* 0x00000000ff877431 */ /* 0x000fc800000001ff */
[----:B0-----:R-:W-:Y:S05]  /*be90*/  RET.REL.NODEC R134 `(_Z9layernormPfS_S_S_) ;  /* 0xffffff4086587950 */ /* 0x001fea0003c3ffff */
.L_x_272:
[----:B------:R-:W-:-:S00]  /*bea0*/  BRA `(.L_x_272) ;  /* 0xfffffffc00fc7947 */ /* 0x000fc0000383ffff */
[----:B------:R-:W-:-:S00]  /*beb0*/  NOP ;  /* 0x0000000000007918 */ /* 0x000fc00000000000 */
        /* <DEDUP_REMOVED lines=12> */
.L_x_274:


//--------------------- .nv.shared.reserved.0     --------------------------
	.section	.nv.shared.reserved.0,"aw",@nobits
	.weak		__nv_reservedSMEM_offset_0_alias
	.size		__nv_reservedSMEM_offset_0_alias, 0, 64
	.other		__nv_reservedSMEM_offset_0_alias,@"STO_CUDA_RESERVED_SHARED STV_DEFAULT"
__nv_reservedSMEM_offset_0_alias:
	.zero		0
	.zero		64


//--------------------- .nv.constant0._Z9layernormPfS_S_S_ --------------------------
	.section	.nv.constant0._Z9layernormPfS_S_S_,"a",@progbits
	.sectionflags	@""
	.align	4
.nv.constant0._Z9layernormPfS_S_S_:
	.zero		928


//--------------------- SYMBOLS --------------------------

	.type		.nv.reservedSmem.offset0,@object
	.size		.nv.reservedSmem.offset0,0x4
